	.target	sm_80

	.elftype	@"ET_EXEC"


//--------------------- .note.nv.tkinfo           --------------------------
	.section	.note.nv.tkinfo,"",@"SHT_NOTE"
	.sectionflags	@"SHF_NOTE_NV_TKINFO"
	.tkinfo
        /*0018*/ 	.word	0x00000002
        /*0030*/ 	.string	""
        /*0030*/ 	.string	"ptxas"
        /*0030*/ 	.string	"Cuda compilation tools, release 13.0, V13.0.88"
        /*0030*/ 	.string	"Build cuda_13.0.r13.0/compiler.36424714_0"
        /*0030*/ 	.string	"-v  -suppress-debug-info  -lineinfo  -arch sm_80 "



//--------------------- .note.nv.cuinfo           --------------------------
	.section	.note.nv.cuinfo,"",@"SHT_NOTE"
	.sectionflags	@"SHF_NOTE_NV_CUINFO"
        /*0018*/ 	.short	0x0002
        /*001a*/ 	.short	0x0050
        /*001c*/ 	.short	0x0082
	.zero		2


//--------------------- .nv.info                  --------------------------
	.section	.nv.info,"",@"SHT_CUDA_INFO"
	.align	4


	//----- nvinfo : EIATTR_REGCOUNT
	.align		4
        /*0000*/ 	.byte	0x04, 0x2f
        /*0002*/ 	.short	(.L_1 - .L_0)
	.align		4
.L_0:
        /*0004*/ 	.word	index@(matmul_kernel)
        /*0008*/ 	.word	0x000000ff


	//----- nvinfo : EIATTR_FRAME_SIZE
	.align		4
.L_1:
        /*000c*/ 	.byte	0x04, 0x11
        /*000e*/ 	.short	(.L_3 - .L_2)
	.align		4
.L_2:
        /*0010*/ 	.word	index@(matmul_kernel)
        /*0014*/ 	.word	0x00000000


	//----- nvinfo : EIATTR_MIN_STACK_SIZE
	.align		4
.L_3:
        /*0018*/ 	.byte	0x04, 0x12
        /*001a*/ 	.short	(.L_5 - .L_4)
	.align		4
.L_4:
        /*001c*/ 	.word	index@(matmul_kernel)
        /*0020*/ 	.word	0x00000000
.L_5:


//--------------------- .nv.info.matmul_kernel    --------------------------
	.section	.nv.info.matmul_kernel,"",@"SHT_CUDA_INFO"
	.sectionflags	@""
	.align	4


	//----- nvinfo : EIATTR_CUDA_API_VERSION
	.align		4
        /*0000*/ 	.byte	0x04, 0x37
        /*0002*/ 	.short	(.L_7 - .L_6)
.L_6:
        /*0004*/ 	.word	0x00000082


	//----- nvinfo : EIATTR_SW2861232_WAR
	.align		4
.L_7:
        /*0008*/ 	.byte	0x01, 0x35
	.zero		2


	//----- nvinfo : EIATTR_PARAM_CBANK
	.align		4
        /*000c*/ 	.byte	0x04, 0x0a
        /*000e*/ 	.short	(.L_9 - .L_8)
	.align		4
.L_8:
        /*0010*/ 	.word	index@(.nv.constant0.matmul_kernel)
        /*0014*/ 	.short	0x0160
        /*0016*/ 	.short	0x0050


	//----- nvinfo : EIATTR_CBANK_PARAM_SIZE
	.align		4
.L_9:
        /*0018*/ 	.byte	0x03, 0x19
        /*001a*/ 	.short	0x0050


	//----- nvinfo : EIATTR_KPARAM_INFO
	.align		4
        /*001c*/ 	.byte	0x04, 0x17
        /*001e*/ 	.short	(.L_11 - .L_10)
.L_10:
        /*0020*/ 	.word	0x00000000
        /*0024*/ 	.short	0x000d
        /*0026*/ 	.short	0x0048
        /*0028*/ 	.byte	0x00, 0xf4, 0x21, 0x00


	//----- nvinfo : EIATTR_KPARAM_INFO
	.align		4
.L_11:
        /*002c*/ 	.byte	0x04, 0x17
        /*002e*/ 	.short	(.L_13 - .L_12)
.L_12:
        /*0030*/ 	.word	0x00000000
        /*0034*/ 	.short	0x000c
        /*0036*/ 	.short	0x0040
        /*0038*/ 	.byte	0x00, 0xf4, 0x21, 0x00


	//----- nvinfo : EIATTR_KPARAM_INFO
	.align		4
.L_13:
        /*003c*/ 	.byte	0x04, 0x17
        /*003e*/ 	.short	(.L_15 - .L_14)
.L_14:
        /*0040*/ 	.word	0x00000000
        /*0044*/ 	.short	0x000b
        /*0046*/ 	.short	0x0038
        /*0048*/ 	.byte	0x00, 0xf0, 0x11, 0x00


	//----- nvinfo : EIATTR_KPARAM_INFO
	.align		4
.L_15:
        /*004c*/ 	.byte	0x04, 0x17
        /*004e*/ 	.short	(.L_17 - .L_16)
.L_16:
        /*0050*/ 	.word	0x00000000
        /*0054*/ 	.short	0x000a
        /*0056*/ 	.short	0x0034
        /*0058*/ 	.byte	0x00, 0xf0, 0x11, 0x00


	//----- nvinfo : EIATTR_KPARAM_INFO
	.align		4
.L_17:
        /*005c*/ 	.byte	0x04, 0x17
        /*005e*/ 	.short	(.L_19 - .L_18)
.L_18:
        /*0060*/ 	.word	0x00000000
        /*0064*/ 	.short	0x0009
        /*0066*/ 	.short	0x0030
        /*0068*/ 	.byte	0x00, 0xf0, 0x11, 0x00


	//----- nvinfo : EIATTR_KPARAM_INFO
	.align		4
.L_19:
        /*006c*/ 	.byte	0x04, 0x17
        /*006e*/ 	.short	(.L_21 - .L_20)
.L_20:
        /*0070*/ 	.word	0x00000000
        /*0074*/ 	.short	0x0008
        /*0076*/ 	.short	0x002c
        /*0078*/ 	.byte	0x00, 0xf0, 0x11, 0x00


	//----- nvinfo : EIATTR_KPARAM_INFO
	.align		4
.L_21:
        /*007c*/ 	.byte	0x04, 0x17
        /*007e*/ 	.short	(.L_23 - .L_22)
.L_22:
        /*0080*/ 	.word	0x00000000
        /*0084*/ 	.short	0x0007
        /*0086*/ 	.short	0x0028
        /*0088*/ 	.byte	0x00, 0xf0, 0x11, 0x00


	//----- nvinfo : EIATTR_KPARAM_INFO
	.align		4
.L_23:
        /*008c*/ 	.byte	0x04, 0x17
        /*008e*/ 	.short	(.L_25 - .L_24)
.L_24:
        /*0090*/ 	.word	0x00000000
        /*0094*/ 	.short	0x0006
        /*0096*/ 	.short	0x0024
        /*0098*/ 	.byte	0x00, 0xf0, 0x11, 0x00


	//----- nvinfo : EIATTR_KPARAM_INFO
	.align		4
.L_25:
        /*009c*/ 	.byte	0x04, 0x17
        /*009e*/ 	.short	(.L_27 - .L_26)
.L_26:
        /*00a0*/ 	.word	0x00000000
        /*00a4*/ 	.short	0x0005
        /*00a6*/ 	.short	0x0020
        /*00a8*/ 	.byte	0x00, 0xf0, 0x11, 0x00


	//----- nvinfo : EIATTR_KPARAM_INFO
	.align		4
.L_27:
        /*00ac*/ 	.byte	0x04, 0x17
        /*00ae*/ 	.short	(.L_29 - .L_28)
.L_28:
        /*00b0*/ 	.word	0x00000000
        /*00b4*/ 	.short	0x0004
        /*00b6*/ 	.short	0x001c
        /*00b8*/ 	.byte	0x00, 0xf0, 0x11, 0x00


	//----- nvinfo : EIATTR_KPARAM_INFO
	.align		4
.L_29:
        /*00bc*/ 	.byte	0x04, 0x17
        /*00be*/ 	.short	(.L_31 - .L_30)
.L_30:
        /*00c0*/ 	.word	0x00000000
        /*00c4*/ 	.short	0x0003
        /*00c6*/ 	.short	0x0018
        /*00c8*/ 	.byte	0x00, 0xf0, 0x11, 0x00


	//----- nvinfo : EIATTR_KPARAM_INFO
	.align		4
.L_31:
        /*00cc*/ 	.byte	0x04, 0x17
        /*00ce*/ 	.short	(.L_33 - .L_32)
.L_32:
        /*00d0*/ 	.word	0x00000000
        /*00d4*/ 	.short	0x0002
        /*00d6*/ 	.short	0x0010
        /*00d8*/ 	.byte	0x00, 0xf4, 0x21, 0x00


	//----- nvinfo : EIATTR_KPARAM_INFO
	.align		4
.L_33:
        /*00dc*/ 	.byte	0x04, 0x17
        /*00de*/ 	.short	(.L_35 - .L_34)
.L_34:
        /*00e0*/ 	.word	0x00000000
        /*00e4*/ 	.short	0x0001
        /*00e6*/ 	.short	0x0008
        /*00e8*/ 	.byte	0x00, 0xf4, 0x21, 0x00


	//----- nvinfo : EIATTR_KPARAM_INFO
	.align		4
.L_35:
        /*00ec*/ 	.byte	0x04, 0x17
        /*00ee*/ 	.short	(.L_37 - .L_36)
.L_36:
        /*00f0*/ 	.word	0x00000000
        /*00f4*/ 	.short	0x0000
        /*00f6*/ 	.short	0x0000
        /*00f8*/ 	.byte	0x00, 0xf4, 0x21, 0x00


	//----- nvinfo : EIATTR_MAXREG_COUNT
	.align		4
.L_37:
        /*00fc*/ 	.byte	0x03, 0x1b
        /*00fe*/ 	.short	0x00ff


	//----- nvinfo : EIATTR_NUM_BARRIERS
	.align		4
        /*0100*/ 	.byte	0x02, 0x4c
        /*0102*/ 	.byte	0x01
	.zero		1


	//----- nvinfo : EIATTR_MERCURY_ISA_VERSION
	.align		4
        /*0104*/ 	.byte	0x03, 0x5f
        /*0106*/ 	.short	0x0000


	//----- nvinfo : EIATTR_EXIT_INSTR_OFFSETS
	.align		4
        /*0108*/ 	.byte	0x04, 0x1c
        /*010a*/ 	.short	(.L_39 - .L_38)


	//   ....[0]....
.L_38:
        /*010c*/ 	.word	0x000058b0


	//   ....[1]....
        /*0110*/ 	.word	0x000058e0


	//----- nvinfo : EIATTR_REQNTID
	.align		4
.L_39:
        /*0114*/ 	.byte	0x04, 0x10
        /*0116*/ 	.short	(.L_41 - .L_40)
.L_40:
        /*0118*/ 	.word	0x00000080
        /*011c*/ 	.word	0x00000001
        /*0120*/ 	.word	0x00000001
.L_41:


//--------------------- .nv.callgraph             --------------------------
	.section	.nv.callgraph,"",@"SHT_CUDA_CALLGRAPH"
	.align	4
	.sectionentsize	8
	.align		4
        /*0000*/ 	.word	0x00000000
	.align		4
        /*0004*/ 	.word	0xffffffff
	.align		4
        /*0008*/ 	.word	0x00000000
	.align		4
        /*000c*/ 	.word	0xfffffffe
	.align		4
        /*0010*/ 	.word	0x00000000
	.align		4
        /*0014*/ 	.word	0xfffffffd
	.align		4
        /*0018*/ 	.word	0x00000000
	.align		4
        /*001c*/ 	.word	0xfffffffc


//--------------------- .nv.rel.action            --------------------------
	.section	.nv.rel.action,"",@"SHT_CUDA_RELOCINFO"
	.align	8
	.sectionentsize	8
        /*0000*/ 	.byte	0x73, 0x00, 0x00, 0x00, 0x00, 0x00, 0x00, 0x00, 0x00, 0x00, 0x00, 0x11, 0x25, 0x00, 0x05, 0x36


//--------------------- .nv.constant0.matmul_kernel --------------------------
	.section	.nv.constant0.matmul_kernel,"a",@progbits
	.sectionflags	@""
	.align	4
.nv.constant0.matmul_kernel:
	.zero		432


//--------------------- .text.matmul_kernel       --------------------------
	.section	.text.matmul_kernel,"ax",@progbits
	.sectioninfo	@"SHI_REGISTERS=255"
	.align	128
        .global         matmul_kernel
        .type           matmul_kernel,@function
        .size           matmul_kernel,(.L_x_5 - matmul_kernel)
        .other          matmul_kernel,@"STO_CUDA_ENTRY STV_DEFAULT"
matmul_kernel:
.text.matmul_kernel:
[----:B------:R-:W-:Y:S02]  /*0000*/  IMAD.MOV.U32 R1, RZ, RZ, c[0x0][0x28] ;  /* 0x00000a00ff017624 */ /* 0x000fe400078e00ff */
[----:B------:R-:W-:Y:S01]  /*0010*/  IMAD.MOV.U32 R6, RZ, RZ, 0x3f ;  /* 0x0000003fff067424 */ /* 0x000fe200078e00ff */
[----:B------:R-:W0:Y:S01]  /*0020*/  S2R R5, SR_CTAID.X ;  /* 0x0000000000057919 */ /* 0x000e220000002500 */
[----:B------:R-:W-:Y:S02]  /*0030*/  ULDC UR4, c[0x0][0x180] ;  /* 0x0000600000047ab9 */ /* 0x000fe40000000800 */
[----:B------:R-:W-:Y:S01]  /*0040*/  ULDC.64 UR6, c[0x0][0x118] ;  /* 0x0000460000067ab9 */ /* 0x000fe20000000a00 */
[----:B------:R-:W-:Y:S01]  /*0050*/  IADD3 R0, R6, c[0x0][0x17c], RZ ;  /* 0x00005f0006007a10 */ /* 0x000fe20007ffe0ff */
[----:B------:R-:W1:Y:S03]  /*0060*/  S2R R18, SR_TID.X ;  /* 0x0000000000127919 */ /* 0x000e660000002100 */
[----:B------:R-:W-:-:S04]  /*0070*/  SHF.R.S32.HI R3, RZ, 0x1f, R0 ;  /* 0x0000001fff037819 */ /* 0x000fc80000011400 */
[----:B------:R-:W-:-:S04]  /*0080*/  LEA.HI R3, R3, R0, RZ, 0x6 ;  /* 0x0000000003037211 */ /* 0x000fc800078f30ff */
[----:B------:R-:W-:-:S05]  /*0090*/  SHF.R.S32.HI R3, RZ, 0x6, R3 ;  /* 0x00000006ff037819 */ /* 0x000fca0000011403 */
[----:B------:R-:W-:Y:S01]  /*00a0*/  IMAD.SHL.U32 R4, R3, 0x8, RZ ;  /* 0x0000000803047824 */ /* 0x000fe200078e00ff */
[----:B0-----:R-:W-:-:S04]  /*00b0*/  IABS R10, R5 ;  /* 0x00000005000a7213 */ /* 0x001fc80000000000 */
[-C--:B------:R-:W-:Y:S02]  /*00c0*/  IABS R7, R4.reuse ;  /* 0x0000000400077213 */ /* 0x080fe40000000000 */
[----:B------:R-:W-:Y:S02]  /*00d0*/  IABS R11, R4 ;  /* 0x00000004000b7213 */ /* 0x000fe40000000000 */
[----:B------:R-:W0:Y:S01]  /*00e0*/  I2F.RP R0, R7 ;  /* 0x0000000700007306 */ /* 0x000e220000209400 */
[C---:B-1----:R-:W-:Y:S02]  /*00f0*/  LOP3.LUT R16, R18.reuse, 0x3f, RZ, 0xc0, !PT ;  /* 0x0000003f12107812 */ /* 0x042fe400078ec0ff */
[----:B------:R-:W-:-:S05]  /*0100*/  LOP3.LUT R20, R18, 0x40, RZ, 0xc0, !PT ;  /* 0x0000004012147812 */ /* 0x000fca00078ec0ff */
[----:B0-----:R-:W0:Y:S02]  /*0110*/  MUFU.RCP R0, R0 ;  /* 0x0000000000007308 */ /* 0x001e240000001000 */
[----:B0-----:R-:W-:Y:S01]  /*0120*/  IADD3 R2, R0, 0xffffffe, RZ ;  /* 0x0ffffffe00027810 */ /* 0x001fe20007ffe0ff */
[----:B------:R-:W-:-:S05]  /*0130*/  IMAD.MOV R0, RZ, RZ, -R11 ;  /* 0x000000ffff007224 */ /* 0x000fca00078e0a0b */
[----:B------:R0:W1:Y:S02]  /*0140*/  F2I.FTZ.U32.TRUNC.NTZ R3, R2 ;  /* 0x0000000200037305 */ /* 0x000064000021f000 */
[----:B0-----:R-:W-:Y:S02]  /*0150*/  IMAD.MOV.U32 R2, RZ, RZ, RZ ;  /* 0x000000ffff027224 */ /* 0x001fe400078e00ff */
[----:B-1----:R-:W-:-:S04]  /*0160*/  IMAD.MOV R8, RZ, RZ, -R3 ;  /* 0x000000ffff087224 */ /* 0x002fc800078e0a03 */
[----:B------:R-:W-:Y:S02]  /*0170*/  IMAD R9, R8, R7, RZ ;  /* 0x0000000708097224 */ /* 0x000fe400078e02ff */
[----:B------:R-:W-:Y:S02]  /*0180*/  IMAD.MOV.U32 R8, RZ, RZ, R10 ;  /* 0x000000ffff087224 */ /* 0x000fe400078e000a */
[----:B------:R-:W-:-:S06]  /*0190*/  IMAD.HI.U32 R3, R3, R9, R2 ;  /* 0x0000000903037227 */ /* 0x000fcc00078e0002 */
[----:B------:R-:W-:-:S04]  /*01a0*/  IMAD.HI.U32 R3, R3, R8, RZ ;  /* 0x0000000803037227 */ /* 0x000fc800078e00ff */
[----:B------:R-:W-:-:S05]  /*01b0*/  IMAD R0, R3, R0, R8 ;  /* 0x0000000003007224 */ /* 0x000fca00078e0208 */
[----:B------:R-:W-:-:S13]  /*01c0*/  ISETP.GT.U32.AND P1, PT, R7, R0, PT ;  /* 0x000000000700720c */ /* 0x000fda0003f24070 */
[----:B------:R-:W-:Y:S01]  /*01d0*/  @!P1 IMAD.IADD R0, R0, 0x1, -R7 ;  /* 0x0000000100009824 */ /* 0x000fe200078e0a07 */
[----:B------:R-:W-:Y:S02]  /*01e0*/  @!P1 IADD3 R3, R3, 0x1, RZ ;  /* 0x0000000103039810 */ /* 0x000fe40007ffe0ff */
[----:B------:R-:W-:Y:S02]  /*01f0*/  ISETP.NE.AND P1, PT, R4, RZ, PT ;  /* 0x000000ff0400720c */ /* 0x000fe40003f25270 */
[----:B------:R-:W-:Y:S02]  /*0200*/  ISETP.GE.U32.AND P0, PT, R0, R7, PT ;  /* 0x000000070000720c */ /* 0x000fe40003f06070 */
[----:B------:R-:W-:-:S04]  /*0210*/  LOP3.LUT R0, R5, R4, RZ, 0x3c, !PT ;  /* 0x0000000405007212 */ /* 0x000fc800078e3cff */
[----:B------:R-:W-:Y:S02]  /*0220*/  ISETP.GE.AND P2, PT, R0, RZ, PT ;  /* 0x000000ff0000720c */ /* 0x000fe40003f46270 */
[----:B------:R-:W-:-:S05]  /*0230*/  IADD3 R0, R6, c[0x0][0x178], RZ ;  /* 0x00005e0006007a10 */ /* 0x000fca0007ffe0ff */
[----:B------:R-:W-:-:S05]  /*0240*/  @P0 IADD3 R3, R3, 0x1, RZ ;  /* 0x0000000103030810 */ /* 0x000fca0007ffe0ff */
[----:B------:R-:W-:Y:S01]  /*0250*/  IMAD.MOV.U32 R2, RZ, RZ, R3 ;  /* 0x000000ffff027224 */ /* 0x000fe200078e0003 */
[----:B------:R-:W-:-:S03]  /*0260*/  SHF.R.S32.HI R3, RZ, 0x1f, R0 ;  /* 0x0000001fff037819 */ /* 0x000fc60000011400 */
[----:B------:R-:W-:Y:S01]  /*0270*/  @!P2 IMAD.MOV R2, RZ, RZ, -R2 ;  /* 0x000000ffff02a224 */ /* 0x000fe200078e0a02 */
[----:B------:R-:W-:Y:S02]  /*0280*/  @!P1 LOP3.LUT R2, RZ, R4, RZ, 0x33, !PT ;  /* 0x00000004ff029212 */ /* 0x000fe400078e33ff */
[----:B------:R-:W-:-:S03]  /*0290*/  LEA.HI R3, R3, R0, RZ, 0x6 ;  /* 0x0000000003037211 */ /* 0x000fc600078f30ff */
[----:B------:R-:W-:Y:S02]  /*02a0*/  IMAD.SHL.U32 R187, R2, 0x8, RZ ;  /* 0x0000000802bb7824 */ /* 0x000fe400078e00ff */
[----:B------:R-:W-:-:S03]  /*02b0*/  IMAD.MOV R2, RZ, RZ, -R2 ;  /* 0x000000ffff027224 */ /* 0x000fc600078e0a02 */
[----:B------:R-:W-:Y:S01]  /*02c0*/  LEA.HI.SX32 R3, R3, -R187, 0x1a ;  /* 0x800000bb03037211 */ /* 0x000fe200078fd2ff */
[----:B------:R-:W-:-:S03]  /*02d0*/  IMAD R4, R4, R2, R5 ;  /* 0x0000000204047224 */ /* 0x000fc600078e0205 */
[----:B------:R-:W-:Y:S02]  /*02e0*/  IMNMX R11, R3, 0x8, PT ;  /* 0x00000008030b7817 */ /* 0x000fe40003800200 */
[----:B------:R-:W-:Y:S02]  /*02f0*/  IABS R9, R4 ;  /* 0x0000000400097213 */ /* 0x000fe40000000000 */
[----:B------:R-:W-:-:S04]  /*0300*/  IABS R7, R11 ;  /* 0x0000000b00077213 */ /* 0x000fc80000000000 */
[----:B------:R-:W0:Y:S08]  /*0310*/  I2F.RP R0, R7 ;  /* 0x0000000700007306 */ /* 0x000e300000209400 */
[----:B0-----:R-:W0:Y:S02]  /*0320*/  MUFU.RCP R0, R0 ;  /* 0x0000000000007308 */ /* 0x001e240000001000 */
[----:B0-----:R-:W-:-:S06]  /*0330*/  IADD3 R3, R0, 0xffffffe, RZ ;  /* 0x0ffffffe00037810 */ /* 0x001fcc0007ffe0ff */
[----:B------:R-:W0:Y:S02]  /*0340*/  F2I.FTZ.U32.TRUNC.NTZ R3, R3 ;  /* 0x0000000300037305 */ /* 0x000e24000021f000 */
[----:B0-----:R-:W-:-:S04]  /*0350*/  IMAD.MOV R6, RZ, RZ, -R3 ;  /* 0x000000ffff067224 */ /* 0x001fc800078e0a03 */
[----:B------:R-:W-:Y:S01]  /*0360*/  IMAD.MOV.U32 R2, RZ, RZ, R6 ;  /* 0x000000ffff027224 */ /* 0x000fe200078e0006 */
[----:B------:R-:W-:-:S03]  /*0370*/  IABS R6, R11 ;  /* 0x0000000b00067213 */ /* 0x000fc60000000000 */
[----:B------:R-:W-:Y:S02]  /*0380*/  IMAD R5, R2, R7, RZ ;  /* 0x0000000702057224 */ /* 0x000fe400078e02ff */
[----:B------:R-:W-:Y:S02]  /*0390*/  IMAD.MOV.U32 R2, RZ, RZ, RZ ;  /* 0x000000ffff027224 */ /* 0x000fe400078e00ff */
[----:B------:R-:W-:Y:S02]  /*03a0*/  IMAD.MOV R0, RZ, RZ, -R6 ;  /* 0x000000ffff007224 */ /* 0x000fe400078e0a06 */
[----:B------:R-:W-:Y:S01]  /*03b0*/  IMAD.HI.U32 R2, R3, R5, R2 ;  /* 0x0000000503027227 */ /* 0x000fe200078e0002 */
[----:B------:R-:W-:-:S05]  /*03c0*/  SHF.R.U32.HI R3, RZ, 0x6, R18 ;  /* 0x00000006ff037819 */ /* 0x000fca0000011612 */
        /* <DEDUP_REMOVED lines=8> */
[----:B------:R-:W-:-:S07]  /*0450*/  ISETP.GE.AND P2, PT, R0, RZ, PT ;  /* 0x000000ff0000720c */ /* 0x000fce0003f46270 */
[----:B------:R-:W-:-:S06]  /*0460*/  @P0 IADD3 R2, R2, 0x1, RZ ;  /* 0x0000000102020810 */ /* 0x000fcc0007ffe0ff */
[----:B------:R-:W-:Y:S01]  /*0470*/  @!P2 IMAD.MOV R2, RZ, RZ, -R2 ;  /* 0x000000ffff02a224 */ /* 0x000fe200078e0a02 */
[----:B------:R-:W-:-:S05]  /*0480*/  @!P1 LOP3.LUT R2, RZ, R11, RZ, 0x33, !PT ;  /* 0x0000000bff029212 */ /* 0x000fca00078e33ff */
[----:B------:R-:W-:-:S04]  /*0490*/  IMAD.MOV R0, RZ, RZ, -R2 ;  /* 0x000000ffff007224 */ /* 0x000fc800078e0a02 */
[----:B------:R-:W-:Y:S02]  /*04a0*/  IMAD R0, R11, R0, R4 ;  /* 0x000000000b007224 */ /* 0x000fe400078e0204 */
[----:B------:R-:W-:Y:S02]  /*04b0*/  IMAD.MOV.U32 R11, RZ, RZ, c[0x0][0x180] ;  /* 0x00006000ff0b7624 */ /* 0x000fe400078e00ff */
[----:B------:R-:W-:Y:S01]  /*04c0*/  IMAD.IADD R187, R187, 0x1, R0 ;  /* 0x00000001bbbb7824 */ /* 0x000fe200078e0200 */
[----:B------:R-:W-:Y:S01]  /*04d0*/  SGXT.U32 R0, R3, 0x1 ;  /* 0x000000010300781a */ /* 0x000fe20000000000 */
[----:B------:R-:W-:Y:S01]  /*04e0*/  IMAD.SHL.U32 R3, R2, 0x40, RZ ;  /* 0x0000004002037824 */ /* 0x000fe200078e00ff */
[----:B------:R-:W-:Y:S01]  /*04f0*/  IADD3 R11, R11, 0x3f, RZ ;  /* 0x0000003f0b0b7810 */ /* 0x000fe20007ffe0ff */
[----:B------:R-:W-:Y:S01]  /*0500*/  IMAD R187, R187, 0x40, R16 ;  /* 0x00000040bbbb7824 */ /* 0x000fe200078e0210 */
[----:B------:R-:W-:Y:S02]  /*0510*/  LOP3.LUT R218, R0, 0x2, RZ, 0xfc, !PT ;  /* 0x0000000200da7812 */ /* 0x000fe400078efcff */
[----:B------:R-:W-:-:S02]  /*0520*/  ISETP.GT.AND P0, PT, R11, 0x3f, PT ;  /* 0x0000003f0b00780c */ /* 0x000fc40003f04270 */
[C---:B------:R-:W-:Y:S02]  /*0530*/  LOP3.LUT R217, R0.reuse, 0x4, RZ, 0xfc, !PT ;  /* 0x0000000400d97812 */ /* 0x040fe400078efcff */
[C---:B------:R-:W-:Y:S02]  /*0540*/  LOP3.LUT R216, R0.reuse, 0x6, RZ, 0xfc, !PT ;  /* 0x0000000600d87812 */ /* 0x040fe400078efcff */
[C---:B------:R-:W-:Y:S02]  /*0550*/  LOP3.LUT R215, R0.reuse, 0x8, RZ, 0xfc, !PT ;  /* 0x0000000800d77812 */ /* 0x040fe400078efcff */
[C---:B------:R-:W-:Y:S02]  /*0560*/  LOP3.LUT R214, R0.reuse, 0xa, RZ, 0xfc, !PT ;  /* 0x0000000a00d67812 */ /* 0x040fe400078efcff */
[C---:B------:R-:W-:Y:S02]  /*0570*/  LOP3.LUT R213, R0.reuse, 0xc, RZ, 0xfc, !PT ;  /* 0x0000000c00d57812 */ /* 0x040fe400078efcff */
[----:B------:R-:W-:-:S02]  /*0580*/  LOP3.LUT R212, R0, 0xe, RZ, 0xfc, !PT ;  /* 0x0000000e00d47812 */ /* 0x000fc400078efcff */
        /* <DEDUP_REMOVED lines=24> */
[C---:B------:R-:W-:Y:S02]  /*0710*/  LOP3.LUT R186, R3.reuse, R0, RZ, 0xfc, !PT ;  /* 0x0000000003ba7212 */ /* 0x040fe400078efcff */
[C-C-:B------:R-:W-:Y:S02]  /*0720*/  LOP3.LUT R185, R3.reuse, 0x2, R0.reuse, 0xfe, !PT ;  /* 0x0000000203b97812 */ /* 0x140fe400078efe00 */
[C-C-:B------:R-:W-:Y:S02]  /*0730*/  LOP3.LUT R184, R3.reuse, 0x4, R0.reuse, 0xfe, !PT ;  /* 0x0000000403b87812 */ /* 0x140fe400078efe00 */
[C-C-:B------:R-:W-:Y:S02]  /*0740*/  LOP3.LUT R183, R3.reuse, 0x6, R0.reuse, 0xfe, !PT ;  /* 0x0000000603b77812 */ /* 0x140fe400078efe00 */
[C-C-:B------:R-:W-:Y:S02]  /*0750*/  LOP3.LUT R182, R3.reuse, 0x8, R0.reuse, 0xfe, !PT ;  /* 0x0000000803b67812 */ /* 0x140fe400078efe00 */
[----:B------:R-:W-:-:S02]  /*0760*/  LOP3.LUT R181, R3, 0xa, R0, 0xfe, !PT ;  /* 0x0000000a03b57812 */ /* 0x000fc400078efe00 */
[C-C-:B------:R-:W-:Y:S02]  /*0770*/  LOP3.LUT R180, R3.reuse, 0xc, R0.reuse, 0xfe, !PT ;  /* 0x0000000c03b47812 */ /* 0x140fe400078efe00 */
        /* <DEDUP_REMOVED lines=24> */
[----:B------:R-:W-:Y:S01]  /*0900*/  LOP3.LUT R156, R3, 0x3e, R0, 0xfe, !PT ;  /* 0x0000003e039c7812 */ /* 0x000fe200078efe00 */
[----:B------:R-:W-:Y:S05]  /*0910*/  @P0 BRA `(.L_x_0) ;  /* 0x000000b000000947 */ /* 0x000fea0003800000 */
[----:B------:R-:W-:Y:S01]  /*0920*/  IMAD.SHL.U32 R154, R18, 0x20, RZ ;  /* 0x00000020129a7824 */ /* 0x000fe200078e00ff */
[----:B------:R-:W-:Y:S01]  /*0930*/  CS2R R112, SRZ ;  /* 0x0000000000707805 */ /* 0x000fe2000001ff00 */
[----:B------:R-:W-:Y:S01]  /*0940*/  CS2R R8, SRZ ;  /* 0x0000000000087805 */ /* 0x000fe2000001ff00 */
[----:B------:R-:W-:Y:S01]  /*0950*/  CS2R R92, SRZ ;  /* 0x00000000005c7805 */ /* 0x000fe2000001ff00 */
[----:B------:R-:W-:Y:S01]  /*0960*/  CS2R R6, SRZ ;  /* 0x0000000000067805 */ /* 0x000fe2000001ff00 */
[----:B------:R-:W-:Y:S01]  /*0970*/  CS2R R114, SRZ ;  /* 0x0000000000727805 */ /* 0x000fe2000001ff00 */
[----:B------:R-:W-:Y:S01]  /*0980*/  CS2R R4, SRZ ;  /* 0x0000000000047805 */ /* 0x000fe2000001ff00 */
[----:B------:R-:W-:Y:S01]  /*0990*/  CS2R R94, SRZ ;  /* 0x00000000005e7805 */ /* 0x000fe2000001ff00 */
[----:B------:R-:W-:Y:S01]  /*09a0*/  CS2R R2, SRZ ;  /* 0x0000000000027805 */ /* 0x000fe2000001ff00 */
[----:B------:R-:W-:Y:S01]  /*09b0*/  LOP3.LUT R220, R154, 0x400, RZ, 0xc0, !PT ;  /* 0x000004009adc7812 */ /* 0x000fe200078ec0ff */
[----:B------:R-:W-:Y:S05]  /*09c0*/  BRA `(.L_x_1) ;  /* 0x0000417000007947 */ /* 0x000fea0003800000 */
.L_x_0:
[----:B------:R-:W-:Y:S01]  /*09d0*/  IABS R4, c[0x0][0x17c] ;  /* 0x00005f0000047a13 */ /* 0x000fe20000000000 */
[----:B------:R-:W-:Y:S01]  /*09e0*/  IMAD.SHL.U32 R154, R18, 0x20, RZ ;  /* 0x00000020129a7824 */ /* 0x000fe200078e00ff */
[----:B------:R-:W-:Y:S01]  /*09f0*/  IABS R5, c[0x0][0x178] ;  /* 0x00005e0000057a13 */ /* 0x000fe20000000000 */
[----:B------:R-:W-:Y:S01]  /*0a00*/  IMAD R252, R0, c[0x0][0x188], RZ ;  /* 0x0000620000fc7a24 */ /* 0x000fe200078e02ff */
[----:B------:R-:W0:Y:S01]  /*0a10*/  I2F.RP R8, R4 ;  /* 0x0000000400087306 */ /* 0x000e220000209400 */
[----:B------:R-:W-:Y:S01]  /*0a20*/  IABS R15, R158 ;  /* 0x0000009e000f7213 */ /* 0x000fe20000000000 */
[----:B------:R-:W-:Y:S01]  /*0a30*/  IMAD R251, R188, c[0x0][0x188], RZ ;  /* 0x00006200bcfb7a24 */ /* 0x000fe200078e02ff */
[----:B------:R-:W-:Y:S01]  /*0a40*/  IABS R21, R161 ;  /* 0x000000a100157213 */ /* 0x000fe20000000000 */
[----:B------:R-:W-:Y:S01]  /*0a50*/  IMAD R250, R189, c[0x0][0x188], RZ ;  /* 0x00006200bdfa7a24 */ /* 0x000fe200078e02ff */
[----:B------:R-:W-:Y:S01]  /*0a60*/  IABS R25, R163 ;  /* 0x000000a300197213 */ /* 0x000fe20000000000 */
[----:B------:R-:W-:Y:S01]  /*0a70*/  IMAD R249, R190, c[0x0][0x188], RZ ;  /* 0x00006200bef97a24 */ /* 0x000fe200078e02ff */
[----:B------:R-:W-:Y:S01]  /*0a80*/  IABS R12, R155 ;  /* 0x0000009b000c7213 */ /* 0x000fe20000000000 */
[----:B------:R-:W1:Y:S01]  /*0a90*/  I2F.RP R9, R5 ;  /* 0x0000000500097306 */ /* 0x000e620000209400 */
[----:B------:R-:W-:Y:S01]  /*0aa0*/  IABS R31, R166 ;  /* 0x000000a6001f7213 */ /* 0x000fe20000000000 */
[----:B------:R-:W-:Y:S01]  /*0ab0*/  IMAD R248, R191, c[0x0][0x188], RZ ;  /* 0x00006200bff87a24 */ /* 0x000fe200078e02ff */
[----:B------:R-:W-:Y:S01]  /*0ac0*/  IABS R14, R157 ;  /* 0x0000009d000e7213 */ /* 0x000fe20000000000 */
[----:B------:R-:W-:Y:S01]  /*0ad0*/  IMAD R247, R192, c[0x0][0x188], RZ ;  /* 0x00006200c0f77a24 */ /* 0x000fe200078e02ff */
[----:B------:R-:W-:Y:S01]  /*0ae0*/  IABS R19, R160 ;  /* 0x000000a000137213 */ /* 0x000fe20000000000 */
[----:B------:R-:W-:Y:S01]  /*0af0*/  IMAD R246, R193, c[0x0][0x188], RZ ;  /* 0x00006200c1f67a24 */ /* 0x000fe200078e02ff */
[----:B------:R-:W-:Y:S01]  /*0b00*/  IABS R35, R168 ;  /* 0x000000a800237213 */ /* 0x000fe20000000000 */
[----:B0-----:R-:W0:Y:S01]  /*0b10*/  MUFU.RCP R8, R8 ;  /* 0x0000000800087308 */ /* 0x001e220000001000 */
[----:B------:R-:W-:Y:S01]  /*0b20*/  IABS R23, R162 ;  /* 0x000000a200177213 */ /* 0x000fe20000000000 */
[----:B------:R-:W-:Y:S01]  /*0b30*/  IMAD R245, R194, c[0x0][0x188], RZ ;  /* 0x00006200c2f57a24 */ /* 0x000fe200078e02ff */
[----:B------:R-:W-:Y:S01]  /*0b40*/  IABS R41, R171 ;  /* 0x000000ab00297213 */ /* 0x000fe20000000000 */
[----:B------:R-:W-:Y:S01]  /*0b50*/  IMAD R244, R195, c[0x0][0x188], RZ ;  /* 0x00006200c3f47a24 */ /* 0x000fe200078e02ff */
[----:B------:R-:W-:Y:S01]  /*0b60*/  IABS R29, R165 ;  /* 0x000000a5001d7213 */ /* 0x000fe20000000000 */
[----:B------:R-:W-:Y:S01]  /*0b70*/  IMAD R243, R196, c[0x0][0x188], RZ ;  /* 0x00006200c4f37a24 */ /* 0x000fe200078e02ff */
[----:B------:R-:W-:Y:S01]  /*0b80*/  IABS R45, R173 ;  /* 0x000000ad002d7213 */ /* 0x000fe20000000000 */
[----:B-1----:R-:W1:Y:S01]  /*0b90*/  MUFU.RCP R9, R9 ;  /* 0x0000000900097308 */ /* 0x002e620000001000 */
[----:B------:R-:W-:Y:S01]  /*0ba0*/  IABS R33, R167 ;  /* 0x000000a700217213 */ /* 0x000fe20000000000 */
[----:B------:R-:W-:Y:S01]  /*0bb0*/  IMAD R242, R197, c[0x0][0x188], RZ ;  /* 0x00006200c5f27a24 */ /* 0x000fe200078e02ff */
[----:B------:R-:W-:Y:S01]  /*0bc0*/  IABS R39, R170 ;  /* 0x000000aa00277213 */ /* 0x000fe20000000000 */
[----:B------:R-:W-:Y:S01]  /*0bd0*/  IMAD R241, R198, c[0x0][0x188], RZ ;  /* 0x00006200c6f17a24 */ /* 0x000fe200078e02ff */
[----:B------:R-:W-:Y:S01]  /*0be0*/  IABS R51, R176 ;  /* 0x000000b000337213 */ /* 0x000fe20000000000 */
[----:B------:R-:W-:Y:S01]  /*0bf0*/  IMAD R240, R199, c[0x0][0x188], RZ ;  /* 0x00006200c7f07a24 */ /* 0x000fe200078e02ff */
[----:B------:R-:W-:Y:S01]  /*0c00*/  IABS R43, R172 ;  /* 0x000000ac002b7213 */ /* 0x000fe20000000000 */
[----:B------:R-:W-:Y:S01]  /*0c10*/  IMAD R239, R200, c[0x0][0x188], RZ ;  /* 0x00006200c8ef7a24 */ /* 0x000fe200078e02ff */
[----:B0-----:R-:W-:Y:S01]  /*0c20*/  IADD3 R2, R8, 0xffffffe, RZ ;  /* 0x0ffffffe08027810 */ /* 0x001fe20007ffe0ff */
[----:B------:R-:W-:Y:S01]  /*0c30*/  IMAD R238, R201, c[0x0][0x188], RZ ;  /* 0x00006200c9ee7a24 */ /* 0x000fe200078e02ff */
[----:B------:R-:W-:Y:S01]  /*0c40*/  IABS R55, R178 ;  /* 0x000000b200377213 */ /* 0x000fe20000000000 */
[----:B------:R-:W-:Y:S01]  /*0c50*/  IMAD R237, R202, c[0x0][0x188], RZ ;  /* 0x00006200caed7a24 */ /* 0x000fe200078e02ff */
[----:B------:R0:W2:Y:S01]  /*0c60*/  F2I.FTZ.U32.TRUNC.NTZ R3, R2 ;  /* 0x0000000200037305 */ /* 0x0000a2000021f000 */
[----:B------:R-:W-:Y:S01]  /*0c70*/  IABS R49, R175 ;  /* 0x000000af00317213 */ /* 0x000fe20000000000 */
[----:B------:R-:W-:Y:S01]  /*0c80*/  IMAD R236, R203, c[0x0][0x188], RZ ;  /* 0x00006200cbec7a24 */ /* 0x000fe200078e02ff */
[----:B-1----:R-:W-:Y:S01]  /*0c90*/  IADD3 R6, R9, 0xffffffe, RZ ;  /* 0x0ffffffe09067810 */ /* 0x002fe20007ffe0ff */
[----:B------:R-:W-:Y:S01]  /*0ca0*/  IMAD R235, R204, c[0x0][0x188], RZ ;  /* 0x00006200cceb7a24 */ /* 0x000fe200078e02ff */
[----:B------:R-:W-:Y:S01]  /*0cb0*/  IABS R9, R156 ;  /* 0x0000009c00097213 */ /* 0x000fe20000000000 */
[----:B------:R-:W-:Y:S01]  /*0cc0*/  IMAD R234, R205, c[0x0][0x188], RZ ;  /* 0x00006200cdea7a24 */ /* 0x000fe200078e02ff */
[----:B------:R-:W-:Y:S01]  /*0cd0*/  IABS R61, R181 ;  /* 0x000000b5003d7213 */ /* 0x000fe20000000000 */
[----:B------:R-:W1:Y:S01]  /*0ce0*/  F2I.FTZ.U32.TRUNC.NTZ R7, R6 ;  /* 0x0000000600077305 */ /* 0x000e62000021f000 */
[----:B0-----:R-:W-:Y:S01]  /*0cf0*/  IMAD.MOV.U32 R2, RZ, RZ, RZ ;  /* 0x000000ffff027224 */ /* 0x001fe200078e00ff */
[----:B------:R-:W-:Y:S01]  /*0d00*/  IABS R53, R177 ;  /* 0x000000b100357213 */ /* 0x000fe20000000000 */
[----:B------:R-:W-:Y:S01]  /*0d10*/  IMAD R233, R206, c[0x0][0x188], RZ ;  /* 0x00006200cee97a24 */ /* 0x000fe200078e02ff */
[----:B------:R-:W-:Y:S01]  /*0d20*/  IABS R71, R186 ;  /* 0x000000ba00477213 */ /* 0x000fe20000000000 */
[----:B------:R-:W-:Y:S01]  /*0d30*/  IMAD R232, R207, c[0x0][0x188], RZ ;  /* 0x00006200cfe87a24 */ /* 0x000fe200078e02ff */
[----:B------:R-:W-:Y:S01]  /*0d40*/  IABS R17, R159 ;  /* 0x0000009f00117213 */ /* 0x000fe20000000000 */
[----:B------:R-:W-:Y:S01]  /*0d50*/  IMAD R231, R208, c[0x0][0x188], RZ ;  /* 0x00006200d0e77a24 */ /* 0x000fe200078e02ff */
[----:B------:R-:W-:Y:S01]  /*0d60*/  IABS R27, R164 ;  /* 0x000000a4001b7213 */ /* 0x000fe20000000000 */
[----:B--2---:R-:W-:Y:S01]  /*0d70*/  IMAD.MOV R13, RZ, RZ, -R3 ;  /* 0x000000ffff0d7224 */ /* 0x004fe200078e0a03 */
[----:B------:R-:W-:Y:S01]  /*0d80*/  IABS R37, R169 ;  /* 0x000000a900257213 */ /* 0x000fe20000000000 */
[----:B------:R-:W-:Y:S01]  /*0d90*/  IMAD R230, R209, c[0x0][0x188], RZ ;  /* 0x00006200d1e67a24 */ /* 0x000fe200078e02ff */
[----:B------:R-:W-:Y:S01]  /*0da0*/  IABS R47, R174 ;  /* 0x000000ae002f7213 */ /* 0x000fe20000000000 */
[----:B------:R-:W-:Y:S01]  /*0db0*/  IMAD R13, R13, R4, RZ ;  /* 0x000000040d0d7224 */ /* 0x000fe200078e02ff */
[----:B------:R-:W-:Y:S01]  /*0dc0*/  IABS R59, R180 ;  /* 0x000000b4003b7213 */ /* 0x000fe20000000000 */
[----:B------:R-:W-:Y:S01]  /*0dd0*/  IMAD R229, R210, c[0x0][0x188], RZ ;  /* 0x00006200d2e57a24 */ /* 0x000fe200078e02ff */
[----:B------:R-:W-:Y:S01]  /*0de0*/  IABS R65, R183 ;  /* 0x000000b700417213 */ /* 0x000fe20000000000 */
[----:B-1----:R-:W-:Y:S01]  /*0df0*/  IMAD.MOV R6, RZ, RZ, -R7 ;  /* 0x000000ffff067224 */ /* 0x002fe200078e0a07 */
[----:B------:R-:W-:Y:S01]  /*0e00*/  IABS R57, R179 ;  /* 0x000000b300397213 */ /* 0x000fe20000000000 */
[----:B------:R-:W-:Y:S01]  /*0e10*/  IMAD.HI.U32 R3, R3, R13, R2 ;  /* 0x0000000d03037227 */ /* 0x000fe200078e0002 */
[----:B------:R-:W-:Y:S01]  /*0e20*/  SHF.R.S32.HI R2, RZ, 0x1f, R11 ;  /* 0x0000001fff027819 */ /* 0x000fe2000001140b */
[----:B------:R-:W-:Y:S01]  /*0e30*/  CS2R R112, SRZ ;  /* 0x0000000000707805 */ /* 0x000fe2000001ff00 */
[----:B------:R-:W-:Y:S01]  /*0e40*/  IABS R63, R182 ;  /* 0x000000b6003f7213 */ /* 0x000fe20000000000 */
[----:B------:R-:W-:Y:S01]  /*0e50*/  IMAD R13, R6, R5, RZ ;  /* 0x00000005060d7224 */ /* 0x000fe200078e02ff */
[----:B------:R-:W-:Y:S01]  /*0e60*/  LEA.HI R11, R2, R11, RZ, 0x6 ;  /* 0x0000000b020b7211 */ /* 0x000fe200078f30ff */
[----:B------:R-:W-:Y:S01]  /*0e70*/  IMAD.MOV.U32 R6, RZ, RZ, RZ ;  /* 0x000000ffff067224 */ /* 0x000fe200078e00ff */
[----:B------:R-:W-:Y:S01]  /*0e80*/  IABS R67, R184 ;  /* 0x000000b800437213 */ /* 0x000fe20000000000 */
[----:B------:R-:W-:Y:S01]  /*0e90*/  IMAD.HI.U32 R8, R3, R9, RZ ;  /* 0x0000000903087227 */ /* 0x000fe200078e00ff */
[----:B------:R-:W-:Y:S01]  /*0ea0*/  IABS R69, R185 ;  /* 0x000000b900457213 */ /* 0x000fe20000000000 */
[----:B------:R-:W-:Y:S01]  /*0eb0*/  CS2R R114, SRZ ;  /* 0x0000000000727805 */ /* 0x000fe2000001ff00 */
[----:B------:R-:W-:Y:S01]  /*0ec0*/  CS2R R116, SRZ ;  /* 0x0000000000747805 */ /* 0x000fe2000001ff00 */
[----:B------:R-:W-:Y:S01]  /*0ed0*/  IMAD.HI.U32 R10, R7, R13, R6 ;  /* 0x0000000d070a7227 */ /* 0x000fe200078e0006 */
[----:B------:R-:W-:Y:S01]  /*0ee0*/  CS2R R118, SRZ ;  /* 0x0000000000767805 */ /* 0x000fe2000001ff00 */
[----:B------:R-:W-:Y:S01]  /*0ef0*/  CS2R R120, SRZ ;  /* 0x0000000000787805 */ /* 0x000fe2000001ff00 */
[----:B------:R-:W-:Y:S01]  /*0f00*/  CS2R R122, SRZ ;  /* 0x00000000007a7805 */ /* 0x000fe2000001ff00 */
[C---:B------:R-:W-:Y:S01]  /*0f10*/  IMAD.HI.U32 R6, R3.reuse, R15, RZ ;  /* 0x0000000f03067227 */ /* 0x040fe200078e00ff */
[----:B------:R-:W-:Y:S01]  /*0f20*/  CS2R R128, SRZ ;  /* 0x0000000000807805 */ /* 0x000fe2000001ff00 */
[----:B------:R-:W-:Y:S01]  /*0f30*/  CS2R R130, SRZ ;  /* 0x0000000000827805 */ /* 0x000fe2000001ff00 */
[----:B------:R-:W-:Y:S01]  /*0f40*/  CS2R R92, SRZ ;  /* 0x00000000005c7805 */ /* 0x000fe2000001ff00 */
[----:B------:R-:W-:Y:S01]  /*0f50*/  IMAD.MOV R6, RZ, RZ, -R6 ;  /* 0x000000ffff067224 */ /* 0x000fe200078e0a06 */
[----:B------:R-:W-:Y:S01]  /*0f60*/  CS2R R94, SRZ ;  /* 0x00000000005e7805 */ /* 0x000fe2000001ff00 */
[C---:B------:R-:W-:Y:S01]  /*0f70*/  IMAD.HI.U32 R2, R3.reuse, R12, RZ ;  /* 0x0000000c03027227 */ /* 0x040fe200078e00ff */
[----:B------:R-:W-:Y:S01]  /*0f80*/  CS2R R96, SRZ ;  /* 0x0000000000607805 */ /* 0x000fe2000001ff00 */
[----:B------:R-:W-:Y:S01]  /*0f90*/  CS2R R98, SRZ ;  /* 0x0000000000627805 */ /* 0x000fe2000001ff00 */
[----:B------:R-:W-:Y:S01]  /*0fa0*/  CS2R R104, SRZ ;  /* 0x0000000000687805 */ /* 0x000fe2000001ff00 */
[C---:B------:R-:W-:Y:S01]  /*0fb0*/  IMAD R15, R4.reuse, R6, R15 ;  /* 0x00000006040f7224 */ /* 0x040fe200078e020f */
[----:B------:R-:W-:Y:S01]  /*0fc0*/  CS2R R106, SRZ ;  /* 0x00000000006a7805 */ /* 0x000fe2000001ff00 */
[----:B------:R-:W-:Y:S01]  /*0fd0*/  IMAD.HI.U32 R6, R3, R21, RZ ;  /* 0x0000001503067227 */ /* 0x000fe200078e00ff */
[----:B------:R-:W-:Y:S01]  /*0fe0*/  CS2R R108, SRZ ;  /* 0x00000000006c7805 */ /* 0x000fe2000001ff00 */
[----:B------:R-:W-:Y:S01]  /*0ff0*/  CS2R R110, SRZ ;  /* 0x00000000006e7805 */ /* 0x000fe2000001ff00 */
[----:B------:R-:W-:Y:S01]  /*1000*/  ISETP.GT.U32.AND P5, PT, R4, R15, PT ;  /* 0x0000000f0400720c */ /* 0x000fe20003fa4070 */
[----:B------:R-:W-:Y:S01]  /*1010*/  IMAD.MOV R6, RZ, RZ, -R6 ;  /* 0x000000ffff067224 */ /* 0x000fe200078e0a06 */
[----:B------:R-:W-:Y:S01]  /*1020*/  LOP3.LUT R220, R154, 0x400, RZ, 0xc0, !PT ;  /* 0x000004009adc7812 */ /* 0x000fe200078ec0ff */
[----:B------:R-:W-:Y:S01]  /*1030*/  IMAD.MOV R8, RZ, RZ, -R8 ;  /* 0x000000ffff087224 */ /* 0x000fe200078e0a08 */
[----:B------:R-:W-:Y:S01]  /*1040*/  SHF.R.S32.HI R11, RZ, 0x6, R11 ;  /* 0x00000006ff0b7819 */ /* 0x000fe2000001140b */
[----:B------:R-:W-:-:S02]  /*1050*/  IMAD R21, R4, R6, R21 ;  /* 0x0000000604157224 */ /* 0x000fc400078e0215 */
[----:B------:R-:W-:-:S04]  /*1060*/  IMAD.HI.U32 R6, R3, R25, RZ ;  /* 0x0000001903067227 */ /* 0x000fc800078e00ff */
[----:B------:R-:W-:Y:S02]  /*1070*/  IMAD.MOV R6, RZ, RZ, -R6 ;  /* 0x000000ffff067224 */ /* 0x000fe400078e0a06 */
[----:B------:R-:W-:Y:S02]  /*1080*/  IMAD.MOV R13, RZ, RZ, -R2 ;  /* 0x000000ffff0d7224 */ /* 0x000fe400078e0a02 */
[----:B------:R-:W-:Y:S02]  /*1090*/  IMAD R25, R4, R6, R25 ;  /* 0x0000000604197224 */ /* 0x000fe400078e0219 */
[----:B------:R-:W-:-:S04]  /*10a0*/  IMAD.HI.U32 R6, R3, R31, RZ ;  /* 0x0000001f03067227 */ /* 0x000fc800078e00ff */
[----:B------:R-:W-:-:S04]  /*10b0*/  IMAD.HI.U32 R2, R3, R14, RZ ;  /* 0x0000000e03027227 */ /* 0x000fc800078e00ff */
[C---:B------:R-:W-:Y:S02]  /*10c0*/  IMAD R7, R4.reuse, R8, R9 ;  /* 0x0000000804077224 */ /* 0x040fe400078e0209 */
[----:B------:R-:W-:Y:S02]  /*10d0*/  IMAD.MOV R6, RZ, RZ, -R6 ;  /* 0x000000ffff067224 */ /* 0x000fe400078e0a06 */
[C---:B------:R-:W-:Y:S01]  /*10e0*/  IMAD R9, R4.reuse, R13, R12 ;  /* 0x0000000d04097224 */ /* 0x040fe200078e020c */
[C---:B------:R-:W-:Y:S01]  /*10f0*/  ISETP.GT.U32.AND P2, PT, R4.reuse, R7, PT ;  /* 0x000000070400720c */ /* 0x040fe20003f44070 */
[----:B------:R-:W-:Y:S02]  /*1100*/  IMAD.MOV R13, RZ, RZ, -R2 ;  /* 0x000000ffff0d7224 */ /* 0x000fe400078e0a02 */
[----:B------:R-:W-:Y:S01]  /*1110*/  IMAD.HI.U32 R2, R3, R19, RZ ;  /* 0x0000001303027227 */ /* 0x000fe200078e00ff */
[----:B------:R-:W-:-:S03]  /*1120*/  ISETP.GT.U32.AND P4, PT, R4, R9, PT ;  /* 0x000000090400720c */ /* 0x000fc60003f84070 */
[----:B------:R-:W-:Y:S02]  /*1130*/  IMAD R31, R4, R6, R31 ;  /* 0x00000006041f7224 */ /* 0x000fe400078e021f */
[----:B------:R-:W-:-:S04]  /*1140*/  IMAD.HI.U32 R6, R3, R35, RZ ;  /* 0x0000002303067227 */ /* 0x000fc800078e00ff */
[----:B------:R-:W-:Y:S02]  /*1150*/  IMAD.MOV R2, RZ, RZ, -R2 ;  /* 0x000000ffff027224 */ /* 0x000fe400078e0a02 */
[----:B------:R-:W-:Y:S02]  /*1160*/  IMAD.MOV R6, RZ, RZ, -R6 ;  /* 0x000000ffff067224 */ /* 0x000fe400078e0a06 */
[----:B------:R-:W-:Y:S02]  /*1170*/  IMAD R19, R4, R2, R19 ;  /* 0x0000000204137224 */ /* 0x000fe400078e0213 */
[----:B------:R-:W-:-:S03]  /*1180*/  IMAD.HI.U32 R2, R3, R23, RZ ;  /* 0x0000001703027227 */ /* 0x000fc600078e00ff */
[C---:B------:R-:W-:Y:S01]  /*1190*/  ISETP.GT.U32.AND P0, PT, R4.reuse, R19, PT ;  /* 0x000000130400720c */ /* 0x040fe20003f04070 */
[----:B------:R-:W-:Y:S02]  /*11a0*/  IMAD R35, R4, R6, R35 ;  /* 0x0000000604237224 */ /* 0x000fe400078e0223 */
[----:B------:R-:W-:-:S04]  /*11b0*/  IMAD.HI.U32 R6, R3, R41, RZ ;  /* 0x0000002903067227 */ /* 0x000fc800078e00ff */
[----:B------:R-:W-:Y:S02]  /*11c0*/  IMAD.MOV R12, RZ, RZ, -R2 ;  /* 0x000000ffff0c7224 */ /* 0x000fe400078e0a02 */
[----:B------:R-:W-:-:S04]  /*11d0*/  IMAD.HI.U32 R2, R3, R29, RZ ;  /* 0x0000001d03027227 */ /* 0x000fc800078e00ff */
[----:B------:R-:W-:Y:S02]  /*11e0*/  IMAD.MOV R6, RZ, RZ, -R6 ;  /* 0x000000ffff067224 */ /* 0x000fe400078e0a06 */
[----:B------:R-:W-:Y:S02]  /*11f0*/  IMAD.MOV R2, RZ, RZ, -R2 ;  /* 0x000000ffff027224 */ /* 0x000fe400078e0a02 */
[----:B------:R-:W-:Y:S02]  /*1200*/  IMAD R41, R4, R6, R41 ;  /* 0x0000000604297224 */ /* 0x000fe400078e0229 */
[----:B------:R-:W-:-:S04]  /*1210*/  IMAD.HI.U32 R6, R3, R45, RZ ;  /* 0x0000002d03067227 */ /* 0x000fc800078e00ff */
[----:B------:R-:W-:Y:S02]  /*1220*/  IMAD R29, R4, R2, R29 ;  /* 0x00000002041d7224 */ /* 0x000fe400078e021d */
[----:B------:R-:W-:-:S04]  /*1230*/  IMAD.HI.U32 R2, R3, R33, RZ ;  /* 0x0000002103027227 */ /* 0x000fc800078e00ff */
[----:B------:R-:W-:Y:S02]  /*1240*/  IMAD.MOV R6, RZ, RZ, -R6 ;  /* 0x000000ffff067224 */ /* 0x000fe400078e0a06 */
[----:B------:R-:W-:Y:S02]  /*1250*/  IMAD R23, R4, R12, R23 ;  /* 0x0000000c04177224 */ /* 0x000fe400078e0217 */
[----:B------:R-:W-:Y:S02]  /*1260*/  IMAD.MOV R12, RZ, RZ, -R2 ;  /* 0x000000ffff0c7224 */ /* 0x000fe400078e0a02 */
[----:B------:R-:W-:-:S04]  /*1270*/  IMAD.HI.U32 R2, R3, R39, RZ ;  /* 0x0000002703027227 */ /* 0x000fc800078e00ff */
[----:B------:R-:W-:Y:S02]  /*1280*/  IMAD R45, R4, R6, R45 ;  /* 0x00000006042d7224 */ /* 0x000fe400078e022d */
[----:B------:R-:W-:-:S04]  /*1290*/  IMAD.HI.U32 R6, R3, R51, RZ ;  /* 0x0000003303067227 */ /* 0x000fc800078e00ff */
[----:B------:R-:W-:Y:S02]  /*12a0*/  IMAD.MOV R2, RZ, RZ, -R2 ;  /* 0x000000ffff027224 */ /* 0x000fe400078e0a02 */
[----:B------:R-:W-:Y:S02]  /*12b0*/  IMAD.MOV R6, RZ, RZ, -R6 ;  /* 0x000000ffff067224 */ /* 0x000fe400078e0a06 */
[----:B------:R-:W-:Y:S02]  /*12c0*/  IMAD R39, R4, R2, R39 ;  /* 0x0000000204277224 */ /* 0x000fe400078e0227 */
[----:B------:R-:W-:-:S04]  /*12d0*/  IMAD.HI.U32 R2, R3, R43, RZ ;  /* 0x0000002b03027227 */ /* 0x000fc800078e00ff */
[----:B------:R-:W-:Y:S02]  /*12e0*/  IMAD R51, R4, R6, R51 ;  /* 0x0000000604337224 */ /* 0x000fe400078e0233 */
[----:B------:R-:W-:-:S04]  /*12f0*/  IMAD.HI.U32 R6, R3, R55, RZ ;  /* 0x0000003703067227 */ /* 0x000fc800078e00ff */
[----:B------:R-:W-:Y:S02]  /*1300*/  IMAD R33, R4, R12, R33 ;  /* 0x0000000c04217224 */ /* 0x000fe400078e0221 */
        /* <DEDUP_REMOVED lines=9> */
[C---:B------:R-:W-:Y:S02]  /*13a0*/  IMAD R43, R4.reuse, R12, R43 ;  /* 0x0000000c042b7224 */ /* 0x040fe400078e022b */
[----:B------:R-:W-:Y:S02]  /*13b0*/  IMAD.MOV R12, RZ, RZ, -R2 ;  /* 0x000000ffff0c7224 */ /* 0x000fe400078e0a02 */
[----:B------:R-:W-:Y:S02]  /*13c0*/  IMAD R61, R4, R6, R61 ;  /* 0x00000006043d7224 */ /* 0x000fe400078e023d */
[----:B------:R-:W-:-:S04]  /*13d0*/  IMAD.HI.U32 R6, R3, R71, RZ ;  /* 0x0000004703067227 */ /* 0x000fc800078e00ff */
[C---:B------:R-:W-:Y:S02]  /*13e0*/  IMAD R53, R4.reuse, R12, R53 ;  /* 0x0000000c04357224 */ /* 0x040fe400078e0235 */
[----:B------:R-:W-:Y:S02]  /*13f0*/  IMAD.MOV R12, RZ, RZ, -R6 ;  /* 0x000000ffff0c7224 */ /* 0x000fe400078e0a06 */
[C---:B------:R-:W-:Y:S02]  /*1400*/  IMAD R13, R4.reuse, R13, R14 ;  /* 0x0000000d040d7224 */ /* 0x040fe400078e020e */
[C---:B------:R-:W-:Y:S02]  /*1410*/  IMAD R71, R4.reuse, R12, R71 ;  /* 0x0000000c04477224 */ /* 0x040fe400078e0247 */
[----:B------:R-:W-:Y:S01]  /*1420*/  IMAD.HI.U32 R8, R3, R17, RZ ;  /* 0x0000001103087227 */ /* 0x000fe200078e00ff */
[C---:B------:R-:W-:Y:S02]  /*1430*/  ISETP.GT.U32.AND P3, PT, R4.reuse, R13, PT ;  /* 0x0000000d0400720c */ /* 0x040fe40003f64070 */
[----:B------:R-:W-:Y:S01]  /*1440*/  ISETP.GT.U32.AND P1, PT, R4, R71, PT ;  /* 0x000000470400720c */ /* 0x000fe20003f24070 */
[----:B------:R-:W-:-:S02]  /*1450*/  IMAD.MOV R8, RZ, RZ, -R8 ;  /* 0x000000ffff087224 */ /* 0x000fc400078e0a08 */
[--C-:B------:R-:W-:Y:S01]  /*1460*/  @!P2 IMAD.IADD R7, R7, 0x1, -R4.reuse ;  /* 0x000000010707a824 */ /* 0x100fe200078e0a04 */
[C---:B------:R-:W-:Y:S01]  /*1470*/  ISETP.GT.U32.AND P2, PT, R4.reuse, R23, PT ;  /* 0x000000170400720c */ /* 0x040fe20003f44070 */
[C---:B------:R-:W-:Y:S02]  /*1480*/  IMAD R17, R4.reuse, R8, R17 ;  /* 0x0000000804117224 */ /* 0x040fe400078e0211 */
[--C-:B------:R-:W-:Y:S02]  /*1490*/  @!P5 IMAD.IADD R15, R15, 0x1, -R4.reuse ;  /* 0x000000010f0fd824 */ /* 0x100fe400078e0a04 */
[--C-:B------:R-:W-:Y:S01]  /*14a0*/  @!P4 IMAD.IADD R9, R9, 0x1, -R4.reuse ;  /* 0x000000010909c824 */ /* 0x100fe200078e0a04 */
[C---:B------:R-:W-:Y:S01]  /*14b0*/  ISETP.GT.U32.AND P6, PT, R4.reuse, R17, PT ;  /* 0x000000110400720c */ /* 0x040fe20003fc4070 */
[--C-:B------:R-:W-:Y:S01]  /*14c0*/  @!P3 IMAD.IADD R13, R13, 0x1, -R4.reuse ;  /* 0x000000010d0db824 */ /* 0x100fe200078e0a04 */
[C---:B------:R-:W-:Y:S01]  /*14d0*/  ISETP.GT.U32.AND P3, PT, R4.reuse, R7, PT ;  /* 0x000000070400720c */ /* 0x040fe20003f64070 */
[----:B------:R-:W-:Y:S01]  /*14e0*/  @!P1 IMAD.IADD R71, R71, 0x1, -R4 ;  /* 0x0000000147479824 */ /* 0x000fe200078e0a04 */
[C---:B------:R-:W-:Y:S01]  /*14f0*/  ISETP.GT.U32.AND P1, PT, R4.reuse, R21, PT ;  /* 0x000000150400720c */ /* 0x040fe20003f24070 */
[----:B------:R-:W-:Y:S01]  /*1500*/  IMAD.HI.U32 R8, R3, R27, RZ ;  /* 0x0000001b03087227 */ /* 0x000fe200078e00ff */
[----:B------:R-:W-:-:S02]  /*1510*/  ISETP.GT.U32.AND P5, PT, R4, R9, PT ;  /* 0x000000090400720c */ /* 0x000fc40003fa4070 */
[C---:B------:R-:W-:Y:S01]  /*1520*/  ISETP.GT.U32.AND P4, PT, R4.reuse, R71, PT ;  /* 0x000000470400720c */ /* 0x040fe20003f84070 */
[--C-:B------:R-:W-:Y:S01]  /*1530*/  @!P0 IMAD.IADD R19, R19, 0x1, -R4.reuse ;  /* 0x0000000113138824 */ /* 0x100fe200078e0a04 */
[C---:B------:R-:W-:Y:S01]  /*1540*/  ISETP.GT.U32.AND P0, PT, R4.reuse, R13, PT ;  /* 0x0000000d0400720c */ /* 0x040fe20003f04070 */
[--C-:B------:R-:W-:Y:S02]  /*1550*/  @!P2 IMAD.IADD R23, R23, 0x1, -R4.reuse ;  /* 0x000000011717a824 */ /* 0x100fe400078e0a04 */
[--C-:B------:R-:W-:Y:S01]  /*1560*/  @!P6 IMAD.IADD R17, R17, 0x1, -R4.reuse ;  /* 0x000000011111e824 */ /* 0x100fe200078e0a04 */
[C---:B------:R-:W-:Y:S01]  /*1570*/  ISETP.GT.U32.AND P6, PT, R4.reuse, R19, PT ;  /* 0x000000130400720c */ /* 0x040fe20003fc4070 */
[--C-:B------:R-:W-:Y:S02]  /*1580*/  @!P3 IMAD.IADD R7, R7, 0x1, -R4.reuse ;  /* 0x000000010707b824 */ /* 0x100fe400078e0a04 */
[----:B------:R-:W-:Y:S01]  /*1590*/  @!P1 IMAD.IADD R21, R21, 0x1, -R4 ;  /* 0x0000000115159824 */ /* 0x000fe200078e0a04 */
[C---:B------:R-:W-:Y:S01]  /*15a0*/  ISETP.GT.U32.AND P1, PT, R4.reuse, R15, PT ;  /* 0x0000000f0400720c */ /* 0x040fe20003f24070 */
[----:B------:R-:W-:Y:S01]  /*15b0*/  IMAD.MOV R8, RZ, RZ, -R8 ;  /* 0x000000ffff087224 */ /* 0x000fe200078e0a08 */
[C---:B------:R-:W-:Y:S01]  /*15c0*/  ISETP.GT.U32.AND P2, PT, R4.reuse, R17, PT ;  /* 0x000000110400720c */ /* 0x040fe20003f44070 */
[--C-:B------:R-:W-:Y:S01]  /*15d0*/  @!P4 IMAD.IADD R71, R71, 0x1, -R4.reuse ;  /* 0x000000014747c824 */ /* 0x100fe200078e0a04 */
[C---:B------:R-:W-:Y:S01]  /*15e0*/  ISETP.GT.U32.AND P3, PT, R4.reuse, R21, PT ;  /* 0x000000150400720c */ /* 0x040fe20003f64070 */
[----:B------:R-:W-:Y:S01]  /*15f0*/  @!P5 IMAD.IADD R9, R9, 0x1, -R4 ;  /* 0x000000010909d824 */ /* 0x000fe200078e0a04 */
[C---:B------:R-:W-:Y:S01]  /*1600*/  ISETP.GT.U32.AND P4, PT, R4.reuse, R23, PT ;  /* 0x000000170400720c */ /* 0x040fe20003f84070 */
[C---:B------:R-:W-:Y:S01]  /*1610*/  IMAD R27, R4.reuse, R8, R27 ;  /* 0x00000008041b7224 */ /* 0x040fe200078e021b */
[----:B------:R-:W-:Y:S01]  /*1620*/  ISETP.GT.U32.AND P5, PT, R4, R25, PT ;  /* 0x000000190400720c */ /* 0x000fe20003fa4070 */
[----:B------:R-:W-:-:S04]  /*1630*/  IMAD.HI.U32 R8, R3, R37, RZ ;  /* 0x0000002503087227 */ /* 0x000fc800078e00ff */
[----:B------:R-:W-:Y:S01]  /*1640*/  @!P1 IMAD.IADD R15, R15, 0x1, -R4 ;  /* 0x000000010f0f9824 */ /* 0x000fe200078e0a04 */
[C---:B------:R-:W-:Y:S01]  /*1650*/  ISETP.GT.U32.AND P1, PT, R4.reuse, R29, PT ;  /* 0x0000001d0400720c */ /* 0x040fe20003f24070 */
[----:B------:R-:W-:Y:S02]  /*1660*/  IMAD.MOV R8, RZ, RZ, -R8 ;  /* 0x000000ffff087224 */ /* 0x000fe400078e0a08 */
[--C-:B------:R-:W-:Y:S01]  /*1670*/  @!P3 IMAD.IADD R21, R21, 0x1, -R4.reuse ;  /* 0x000000011515b824 */ /* 0x100fe200078e0a04 */
[C---:B------:R-:W-:Y:S01]  /*1680*/  ISETP.GT.U32.AND P3, PT, R4.reuse, R35, PT ;  /* 0x000000230400720c */ /* 0x040fe20003f64070 */
[C---:B------:R-:W-:Y:S02]  /*1690*/  IMAD R37, R4.reuse, R8, R37 ;  /* 0x0000000804257224 */ /* 0x040fe400078e0225 */
[--C-:B------:R-:W-:Y:S01]  /*16a0*/  @!P0 IMAD.IADD R13, R13, 0x1, -R4.reuse ;  /* 0x000000010d0d8824 */ /* 0x100fe200078e0a04 */
[C---:B------:R-:W-:Y:S01]  /*16b0*/  ISETP.GT.U32.AND P0, PT, R4.reuse, R27, PT ;  /* 0x0000001b0400720c */ /* 0x040fe20003f04070 */
        /* <DEDUP_REMOVED lines=9> */
[----:B------:R-:W-:Y:S01]  /*1750*/  ISETP.GT.U32.AND P6, PT, R4, R33, PT ;  /* 0x000000210400720c */ /* 0x000fe20003fc4070 */
[----:B------:R-:W-:-:S02]  /*1760*/  @!P3 IMAD.IADD R35, R35, 0x1, -R4 ;  /* 0x000000012323b824 */ /* 0x000fc400078e0a04 */
[--C-:B------:R-:W-:Y:S01]  /*1770*/  @!P0 IMAD.IADD R27, R27, 0x1, -R4.reuse ;  /* 0x000000011b1b8824 */ /* 0x100fe200078e0a04 */
[C---:B------:R-:W-:Y:S01]  /*1780*/  ISETP.GT.U32.AND P0, PT, R4.reuse, R41, PT ;  /* 0x000000290400720c */ /* 0x040fe20003f04070 */
[----:B------:R-:W-:Y:S01]  /*1790*/  @!P2 IMAD.IADD R31, R31, 0x1, -R4 ;  /* 0x000000011f1fa824 */ /* 0x000fe200078e0a04 */
[C---:B------:R-:W-:Y:S01]  /*17a0*/  ISETP.GT.U32.AND P2, PT, R4.reuse, R45, PT ;  /* 0x0000002d0400720c */ /* 0x040fe20003f44070 */
[----:B------:R-:W-:Y:S01]  /*17b0*/  IMAD.HI.U32 R8, R3, R47, RZ ;  /* 0x0000002f03087227 */ /* 0x000fe200078e00ff */
[----:B------:R-:W-:-:S03]  /*17c0*/  ISETP.GT.U32.AND P3, PT, R4, R27, PT ;  /* 0x0000001b0400720c */ /* 0x000fc60003f64070 */
[--C-:B------:R-:W-:Y:S01]  /*17d0*/  @!P1 IMAD.IADD R43, R43, 0x1, -R4.reuse ;  /* 0x000000012b2b9824 */ /* 0x100fe200078e0a04 */
[C---:B------:R-:W-:Y:S01]  /*17e0*/  ISETP.GT.U32.AND P1, PT, R4.reuse, R35, PT ;  /* 0x000000230400720c */ /* 0x040fe20003f24070 */
[--C-:B------:R-:W-:Y:S01]  /*17f0*/  @!P4 IMAD.IADD R37, R37, 0x1, -R4.reuse ;  /* 0x000000012525c824 */ /* 0x100fe200078e0a04 */
[C---:B------:R-:W-:Y:S01]  /*1800*/  ISETP.GT.U32.AND P4, PT, R4.reuse, R29, PT ;  /* 0x0000001d0400720c */ /* 0x040fe20003f84070 */
[----:B------:R-:W-:Y:S01]  /*1810*/  @!P5 IMAD.IADD R39, R39, 0x1, -R4 ;  /* 0x000000012727d824 */ /* 0x000fe200078e0a04 */
[C---:B------:R-:W-:Y:S01]  /*1820*/  ISETP.GT.U32.AND P5, PT, R4.reuse, R31, PT ;  /* 0x0000001f0400720c */ /* 0x040fe20003fa4070 */
[----:B------:R-:W-:Y:S02]  /*1830*/  IMAD.MOV R8, RZ, RZ, -R8 ;  /* 0x000000ffff087224 */ /* 0x000fe400078e0a08 */
[----:B------:R-:W-:Y:S01]  /*1840*/  @!P6 IMAD.IADD R33, R33, 0x1, -R4 ;  /* 0x000000012121e824 */ /* 0x000fe200078e0a04 */
[C---:B------:R-:W-:Y:S01]  /*1850*/  ISETP.GT.U32.AND P6, PT, R4.reuse, R25, PT ;  /* 0x000000190400720c */ /* 0x040fe20003fc4070 */
[----:B------:R-:W-:-:S02]  /*1860*/  IMAD R47, R4, R8, R47 ;  /* 0x00000008042f7224 */ /* 0x000fc400078e022f */
[--C-:B------:R-:W-:Y:S01]  /*1870*/  @!P0 IMAD.IADD R41, R41, 0x1, -R4.reuse ;  /* 0x0000000129298824 */ /* 0x100fe200078e0a04 */
[C---:B------:R-:W-:Y:S01]  /*1880*/  ISETP.GT.U32.AND P0, PT, R4.reuse, R33, PT ;  /* 0x000000210400720c */ /* 0x040fe20003f04070 */
[----:B------:R-:W-:Y:S01]  /*1890*/  @!P1 IMAD.IADD R35, R35, 0x1, -R4 ;  /* 0x0000000123239824 */ /* 0x000fe200078e0a04 */
[----:B------:R-:W-:Y:S01]  /*18a0*/  ISETP.GT.U32.AND P1, PT, R4, R47, PT ;  /* 0x0000002f0400720c */ /* 0x000fe20003f24070 */
[----:B------:R-:W-:-:S04]  /*18b0*/  IMAD.HI.U32 R2, R3, R59, RZ ;  /* 0x0000003b03027227 */ /* 0x000fc800078e00ff */
[----:B------:R-:W-:-:S04]  /*18c0*/  IMAD.HI.U32 R6, R3, R65, RZ ;  /* 0x0000004103067227 */ /* 0x000fc800078e00ff */
[--C-:B------:R-:W-:Y:S01]  /*18d0*/  @!P2 IMAD.IADD R45, R45, 0x1, -R4.reuse ;  /* 0x000000012d2da824 */ /* 0x100fe200078e0a04 */
[C---:B------:R-:W-:Y:S01]  /*18e0*/  ISETP.GT.U32.AND P2, PT, R4.reuse, R37, PT ;  /* 0x000000250400720c */ /* 0x040fe20003f44070 */
[--C-:B------:R-:W-:Y:S01]  /*18f0*/  @!P3 IMAD.IADD R27, R27, 0x1, -R4.reuse ;  /* 0x000000011b1bb824 */ /* 0x100fe200078e0a04 */
[C---:B------:R-:W-:Y:S01]  /*1900*/  ISETP.GT.U32.AND P3, PT, R4.reuse, R39, PT ;  /* 0x000000270400720c */ /* 0x040fe20003f64070 */
[--C-:B------:R-:W-:Y:S01]  /*1910*/  @!P4 IMAD.IADD R29, R29, 0x1, -R4.reuse ;  /* 0x000000011d1dc824 */ /* 0x100fe200078e0a04 */
[C---:B------:R-:W-:Y:S01]  /*1920*/  ISETP.GT.U32.AND P4, PT, R4.reuse, R41, PT ;  /* 0x000000290400720c */ /* 0x040fe20003f84070 */
[----:B------:R-:W-:Y:S01]  /*1930*/  @!P5 IMAD.IADD R31, R31, 0x1, -R4 ;  /* 0x000000011f1fd824 */ /* 0x000fe200078e0a04 */
[----:B------:R-:W-:Y:S01]  /*1940*/  ISETP.GT.U32.AND P5, PT, R4, R43, PT ;  /* 0x0000002b0400720c */ /* 0x000fe20003fa4070 */
[----:B------:R-:W-:Y:S02]  /*1950*/  IMAD.MOV R2, RZ, RZ, -R2 ;  /* 0x000000ffff027224 */ /* 0x000fe400078e0a02 */
[----:B------:R-:W-:-:S02]  /*1960*/  IMAD.MOV R6, RZ, RZ, -R6 ;  /* 0x000000ffff067224 */ /* 0x000fc400078e0a06 */
[----:B------:R-:W-:-:S04]  /*1970*/  IMAD.HI.U32 R8, R3, R57, RZ ;  /* 0x0000003903087227 */ /* 0x000fc800078e00ff */
[C---:B------:R-:W-:Y:S02]  /*1980*/  IMAD R59, R4.reuse, R2, R59 ;  /* 0x00000002043b7224 */ /* 0x040fe400078e023b */
[C---:B------:R-:W-:Y:S01]  /*1990*/  IMAD R65, R4.reuse, R6, R65 ;  /* 0x0000000604417224 */ /* 0x040fe200078e0241 */
[----:B------:R-:W-:Y:S01]  /*19a0*/  IABS R6, R187 ;  /* 0x000000bb00067213 */ /* 0x000fe20000000000 */
[----:B------:R-:W-:Y:S01]  /*19b0*/  @!P6 IMAD.IADD R25, R25, 0x1, -R4 ;  /* 0x000000011919e824 */ /* 0x000fe200078e0a04 */
[----:B------:R-:W-:Y:S01]  /*19c0*/  ISETP.GT.U32.AND P6, PT, R4, R45, PT ;  /* 0x0000002d0400720c */ /* 0x000fe20003fc4070 */
[----:B------:R-:W-:Y:S02]  /*19d0*/  IMAD.MOV R8, RZ, RZ, -R8 ;  /* 0x000000ffff087224 */ /* 0x000fe400078e0a08 */
[----:B------:R-:W-:-:S04]  /*19e0*/  IMAD.HI.U32 R2, R3, R63, RZ ;  /* 0x0000003f03027227 */ /* 0x000fc800078e00ff */
[----:B------:R-:W-:Y:S01]  /*19f0*/  @!P1 IMAD.IADD R47, R47, 0x1, -R4 ;  /* 0x000000012f2f9824 */ /* 0x000fe200078e0a04 */
[----:B------:R-:W-:Y:S01]  /*1a00*/  ISETP.GT.U32.AND P1, PT, R4, R59, PT ;  /* 0x0000003b0400720c */ /* 0x000fe20003f24070 */
[----:B------:R-:W-:-:S04]  /*1a10*/  IMAD.HI.U32 R10, R10, R6, RZ ;  /* 0x000000060a0a7227 */ /* 0x000fc800078e00ff */
[C---:B------:R-:W-:Y:S02]  /*1a20*/  IMAD R57, R4.reuse, R8, R57 ;  /* 0x0000000804397224 */ /* 0x040fe400078e0239 */
        /* <DEDUP_REMOVED lines=8> */
[----:B------:R-:W-:-:S02]  /*1ab0*/  IMAD.MOV R8, RZ, RZ, -R2 ;  /* 0x000000ffff087224 */ /* 0x000fc400078e0a02 */
[----:B------:R-:W-:-:S04]  /*1ac0*/  IMAD.HI.U32 R2, R3, R67, RZ ;  /* 0x0000004303027227 */ /* 0x000fc800078e00ff */
[----:B------:R-:W-:Y:S02]  /*1ad0*/  IMAD.MOV R10, RZ, RZ, -R10 ;  /* 0x000000ffff0a7224 */ /* 0x000fe400078e0a0a */
[----:B------:R-:W-:Y:S02]  /*1ae0*/  IMAD.MOV R2, RZ, RZ, -R2 ;  /* 0x000000ffff027224 */ /* 0x000fe400078e0a02 */
[----:B------:R-:W-:Y:S02]  /*1af0*/  IMAD R6, R5, R10, R6 ;  /* 0x0000000a05067224 */ /* 0x000fe400078e0206 */
[----:B------:R-:W-:Y:S01]  /*1b00*/  @!P6 IMAD.IADD R45, R45, 0x1, -R4 ;  /* 0x000000012d2de824 */ /* 0x000fe200078e0a04 */
[C---:B------:R-:W-:Y:S01]  /*1b10*/  ISETP.GT.U32.AND P6, PT, R4.reuse, R57, PT ;  /* 0x000000390400720c */ /* 0x040fe20003fc4070 */
[C---:B------:R-:W-:Y:S02]  /*1b20*/  IMAD R63, R4.reuse, R8, R63 ;  /* 0x00000008043f7224 */ /* 0x040fe400078e023f */
[----:B------:R-:W-:-:S02]  /*1b30*/  IMAD R67, R4, R2, R67 ;  /* 0x0000000204437224 */ /* 0x000fc400078e0243 */
[----:B------:R-:W-:-:S04]  /*1b40*/  IMAD.HI.U32 R3, R3, R69, RZ ;  /* 0x0000004503037227 */ /* 0x000fc800078e00ff */
[--C-:B------:R-:W-:Y:S01]  /*1b50*/  @!P1 IMAD.IADD R59, R59, 0x1, -R4.reuse ;  /* 0x000000013b3b9824 */ /* 0x100fe200078e0a04 */
[----:B------:R-:W-:Y:S01]  /*1b60*/  ISETP.GT.U32.AND P1, PT, R5, R6, PT ;  /* 0x000000060500720c */ /* 0x000fe20003f24070 */
        /* <DEDUP_REMOVED lines=9> */
[--C-:B------:R-:W-:Y:S01]  /*1c00*/  @!P0 IMAD.IADD R33, R33, 0x1, -R4.reuse ;  /* 0x0000000121218824 */ /* 0x100fe200078e0a04 */
[----:B------:R-:W-:Y:S01]  /*1c10*/  ISETP.NE.U32.AND P0, PT, R20, RZ, PT ;  /* 0x000000ff1400720c */ /* 0x000fe20003f05070 */
[----:B------:R-:W-:Y:S01]  /*1c20*/  IMAD R69, R4, R3, R69 ;  /* 0x0000000304457224 */ /* 0x000fe200078e0245 */
[----:B------:R-:W-:Y:S01]  /*1c30*/  LOP3.LUT R3, R18, 0x7, RZ, 0xc0, !PT ;  /* 0x0000000712037812 */ /* 0x000fe200078ec0ff */
[--C-:B------:R-:W-:Y:S02]  /*1c40*/  @!P6 IMAD.IADD R57, R57, 0x1, -R4.reuse ;  /* 0x000000013939e824 */ /* 0x100fe400078e0a04 */
[--C-:B------:R-:W-:Y:S01]  /*1c50*/  @!P1 IMAD.IADD R6, R6, 0x1, -R5.reuse ;  /* 0x0000000106069824 */ /* 0x100fe200078e0a05 */
[C---:B------:R-:W-:Y:S01]  /*1c60*/  ISETP.GT.U32.AND P6, PT, R4.reuse, R69, PT ;  /* 0x000000450400720c */ /* 0x040fe20003fc4070 */
[----:B------:R-:W-:Y:S01]  /*1c70*/  IMAD R73, R3, 0x90, RZ ;  /* 0x0000009003497824 */ /* 0x000fe200078e02ff */
[C---:B------:R-:W-:Y:S01]  /*1c80*/  ISETP.GT.U32.AND P1, PT, R4.reuse, R57, PT ;  /* 0x000000390400720c */ /* 0x040fe20003f24070 */
[--C-:B------:R-:W-:Y:S01]  /*1c90*/  @!P2 IMAD.IADD R61, R61, 0x1, -R4.reuse ;  /* 0x000000013d3da824 */ /* 0x100fe200078e0a04 */
[----:B------:R-:W-:Y:S01]  /*1ca0*/  SEL R3, RZ, 0x90, !P0 ;  /* 0x00000090ff037807 */ /* 0x000fe20004000000 */
[--C-:B------:R-:W-:Y:S01]  /*1cb0*/  @!P3 IMAD.IADD R63, R63, 0x1, -R4.reuse ;  /* 0x000000013f3fb824 */ /* 0x100fe200078e0a04 */
[C---:B------:R-:W-:Y:S01]  /*1cc0*/  ISETP.GT.U32.AND P0, PT, R4.reuse, R59, PT ;  /* 0x0000003b0400720c */ /* 0x040fe20003f04070 */
[--C-:B------:R-:W-:Y:S01]  /*1cd0*/  @!P4 IMAD.IADD R65, R65, 0x1, -R4.reuse ;  /* 0x000000014141c824 */ /* 0x100fe200078e0a04 */
[C---:B------:R-:W-:Y:S01]  /*1ce0*/  ISETP.GT.U32.AND P2, PT, R4.reuse, R47, PT ;  /* 0x0000002f0400720c */ /* 0x040fe20003f44070 */
[--C-:B------:R-:W-:Y:S01]  /*1cf0*/  @!P5 IMAD.IADD R67, R67, 0x1, -R4.reuse ;  /* 0x000000014343d824 */ /* 0x100fe200078e0a04 */
[----:B------:R-:W-:Y:S01]  /*1d00*/  ISETP.GT.U32.AND P3, PT, R4, R49, PT ;  /* 0x000000310400720c */ /* 0x000fe20003f64070 */
[----:B------:R-:W-:Y:S01]  /*1d10*/  IMAD.SHL.U32 R8, R18, 0x2, RZ ;  /* 0x0000000212087824 */ /* 0x000fe200078e00ff */
[C---:B------:R-:W-:Y:S01]  /*1d20*/  ISETP.GT.U32.AND P4, PT, R4.reuse, R51, PT ;  /* 0x000000330400720c */ /* 0x040fe20003f84070 */
[--C-:B------:R-:W-:Y:S01]  /*1d30*/  @!P6 IMAD.IADD R69, R69, 0x1, -R4.reuse ;  /* 0x000000014545e824 */ /* 0x100fe200078e0a04 */
[----:B------:R-:W-:Y:S01]  /*1d40*/  ISETP.GT.U32.AND P5, PT, R4, R53, PT ;  /* 0x000000350400720c */ /* 0x000fe20003fa4070 */
[--C-:B------:R-:W-:Y:S01]  /*1d50*/  @!P1 IMAD.IADD R57, R57, 0x1, -R4.reuse ;  /* 0x0000000139399824 */ /* 0x100fe200078e0a04 */
[----:B------:R-:W-:Y:S01]  /*1d60*/  ISETP.GT.U32.AND P1, PT, R5, R6, PT ;  /* 0x000000060500720c */ /* 0x000fe20003f24070 */
[----:B------:R-:W-:Y:S01]  /*1d70*/  IMAD.SHL.U32 R2, R16, 0x2, RZ ;  /* 0x0000000210027824 */ /* 0x000fe200078e00ff */
[----:B------:R-:W-:Y:S01]  /*1d80*/  ISETP.GT.U32.AND P6, PT, R4, R55, PT ;  /* 0x000000370400720c */ /* 0x000fe20003fc4070 */
[--C-:B------:R-:W-:Y:S01]  /*1d90*/  @!P0 IMAD.IADD R59, R59, 0x1, -R4.reuse ;  /* 0x000000013b3b8824 */ /* 0x100fe200078e0a04 */
[----:B------:R-:W-:Y:S01]  /*1da0*/  ISETP.GE.AND P0, PT, R156, RZ, PT ;  /* 0x000000ff9c00720c */ /* 0x000fe20003f06270 */
        /* <DEDUP_REMOVED lines=8> */
[----:B------:R-:W-:Y:S01]  /*1e30*/  @!P1 IMAD.IADD R6, R6, 0x1, -R5 ;  /* 0x0000000106069824 */ /* 0x000fe200078e0a05 */
[----:B------:R-:W-:Y:S01]  /*1e40*/  ISETP.GE.AND P1, PT, R160, RZ, PT ;  /* 0x000000ffa000720c */ /* 0x000fe20003f26270 */
[----:B------:R-:W-:Y:S01]  /*1e50*/  IMAD.MOV.U32 R5, RZ, RZ, R13 ;  /* 0x000000ffff057224 */ /* 0x000fe200078e000d */
[----:B------:R-:W-:Y:S01]  /*1e60*/  LOP3.LUT R10, R8, 0x10, RZ, 0xc0, !PT ;  /* 0x00000010080a7812 */ /* 0x000fe200078ec0ff */
[----:B------:R-:W-:Y:S01]  /*1e70*/  @!P0 IMAD.MOV R7, RZ, RZ, -R7 ;  /* 0x000000ffff078224 */ /* 0x000fe200078e0a07 */
[----:B------:R-:W-:Y:S01]  /*1e80*/  ISETP.GE.AND P0, PT, R161, RZ, PT ;  /* 0x000000ffa100720c */ /* 0x000fe20003f06270 */
[--C-:B------:R-:W-:Y:S01]  /*1e90*/  @!P2 IMAD.IADD R61, R61, 0x1, -R4.reuse ;  /* 0x000000013d3da824 */ /* 0x100fe200078e0a04 */
[----:B------:R-:W-:Y:S01]  /*1ea0*/  ISETP.GE.AND P2, PT, R155, RZ, PT ;  /* 0x000000ff9b00720c */ /* 0x000fe20003f46270 */
[--C-:B------:R-:W-:Y:S01]  /*1eb0*/  @!P3 IMAD.IADD R63, R63, 0x1, -R4.reuse ;  /* 0x000000013f3fb824 */ /* 0x100fe200078e0a04 */
[----:B------:R-:W-:Y:S01]  /*1ec0*/  ISETP.GE.AND P3, PT, R157, RZ, PT ;  /* 0x000000ff9d00720c */ /* 0x000fe20003f66270 */
[--C-:B------:R-:W-:Y:S01]  /*1ed0*/  @!P4 IMAD.IADD R65, R65, 0x1, -R4.reuse ;  /* 0x000000014141c824 */ /* 0x100fe200078e0a04 */
[----:B------:R-:W-:Y:S01]  /*1ee0*/  ISETP.GE.AND P4, PT, R159, RZ, PT ;  /* 0x000000ff9f00720c */ /* 0x000fe20003f86270 */
[--C-:B------:R-:W-:Y:S01]  /*1ef0*/  @!P5 IMAD.IADD R67, R67, 0x1, -R4.reuse ;  /* 0x000000014343d824 */ /* 0x100fe200078e0a04 */
[----:B------:R-:W-:Y:S01]  /*1f00*/  ISETP.GE.AND P5, PT, R158, RZ, PT ;  /* 0x000000ff9e00720c */ /* 0x000fe20003fa6270 */
[----:B------:R-:W-:Y:S01]  /*1f10*/  @!P1 IMAD.MOV R19, RZ, RZ, -R19 ;  /* 0x000000ffff139224 */ /* 0x000fe200078e0a13 */
[----:B------:R-:W-:Y:S01]  /*1f20*/  ISETP.GE.AND P1, PT, R166, RZ, PT ;  /* 0x000000ffa600720c */ /* 0x000fe20003f26270 */
[--C-:B------:R-:W-:Y:S01]  /*1f30*/  @!P6 IMAD.IADD R55, R55, 0x1, -R4.reuse ;  /* 0x000000013737e824 */ /* 0x100fe200078e0a04 */
[----:B------:R-:W-:Y:S01]  /*1f40*/  ISETP.GT.U32.AND P6, PT, R4, R69, PT ;  /* 0x000000450400720c */ /* 0x000fe20003fc4070 */
[----:B------:R-:W-:Y:S01]  /*1f50*/  @!P0 IMAD.MOV R21, RZ, RZ, -R21 ;  /* 0x000000ffff158224 */ /* 0x000fe200078e0a15 */
[----:B------:R-:W-:Y:S01]  /*1f60*/  ISETP.GE.AND P0, PT, R167, RZ, PT ;  /* 0x000000ffa700720c */ /* 0x000fe20003f06270 */
        /* <DEDUP_REMOVED lines=10> */
[----:B------:R-:W-:Y:S01]  /*2010*/  @!P6 IMAD.IADD R69, R69, 0x1, -R4 ;  /* 0x000000014545e824 */ /* 0x000fe200078e0a04 */
        /* <DEDUP_REMOVED lines=13> */
[----:B------:R-:W-:Y:S01]  /*20f0*/  IMAD.SHL.U32 R12, R18, 0x40, RZ ;  /* 0x00000040120c7824 */ /* 0x000fe200078e00ff */
[----:B------:R-:W-:Y:S01]  /*2100*/  LEA.HI R10, R20, R10, RZ, 0x1f ;  /* 0x0000000a140a7211 */ /* 0x000fe200078ff8ff */
        /* <DEDUP_REMOVED lines=13> */
[----:B------:R-:W-:Y:S01]  /*21e0*/  LOP3.LUT R75, R73, R10, RZ, 0x3c, !PT ;  /* 0x0000000a494b7212 */ /* 0x000fe200078e3cff */
        /* <DEDUP_REMOVED lines=12> */
[----:B------:R-:W-:Y:S01]  /*22b0*/  IMAD R228, R211, c[0x0][0x188], RZ ;  /* 0x00006200d3e47a24 */ /* 0x000fe200078e02ff */
[----:B------:R-:W-:Y:S01]  /*22c0*/  LOP3.LUT R4, RZ, c[0x0][0x17c], RZ, 0x33, !PT ;  /* 0x00005f00ff047a12 */ /* 0x000fe200078e33ff */
[----:B------:R-:W-:Y:S01]  /*22d0*/  @!P0 IMAD.MOV R69, RZ, RZ, -R69 ;  /* 0x000000ffff458224 */ /* 0x000fe200078e0a45 */
[----:B------:R-:W-:Y:S01]  /*22e0*/  ISETP.NE.AND P0, PT, RZ, c[0x0][0x178], PT ;  /* 0x00005e00ff007a0c */ /* 0x000fe20003f05270 */
[----:B------:R-:W-:Y:S01]  /*22f0*/  @!P2 IMAD.MOV R59, RZ, RZ, -R59 ;  /* 0x000000ffff3ba224 */ /* 0x000fe200078e0a3b */
[----:B------:R-:W-:Y:S01]  /*2300*/  ISETP.NE.AND P2, PT, RZ, c[0x0][0x17c], PT ;  /* 0x00005f00ff007a0c */ /* 0x000fe20003f45270 */
[----:B------:R-:W-:Y:S01]  /*2310*/  @!P3 IMAD.MOV R61, RZ, RZ, -R61 ;  /* 0x000000ffff3db224 */ /* 0x000fe200078e0a3d */
[----:B------:R-:W-:Y:S01]  /*2320*/  LOP3.LUT R2, R3, R2, RZ, 0x3c, !PT ;  /* 0x0000000203027212 */ /* 0x000fe200078e3cff */
[----:B------:R-:W-:Y:S01]  /*2330*/  @!P4 IMAD.MOV R65, RZ, RZ, -R65 ;  /* 0x000000ffff41c224 */ /* 0x000fe200078e0a41 */
[----:B------:R-:W-:Y:S01]  /*2340*/  LOP3.LUT R3, R75, 0x400, R12, 0xf8, !PT ;  /* 0x000004004b037812 */ /* 0x000fe200078ef80c */
[----:B------:R-:W-:Y:S01]  /*2350*/  @!P5 IMAD.MOV R63, RZ, RZ, -R63 ;  /* 0x000000ffff3fd224 */ /* 0x000fe200078e0a3f */
[----:B------:R-:W-:Y:S01]  /*2360*/  SEL R12, R4, R7, !P2 ;  /* 0x00000007040c7207 */ /* 0x000fe20005000000 */
[----:B------:R-:W-:Y:S01]  /*2370*/  IMAD R227, R212, c[0x0][0x188], RZ ;  /* 0x00006200d4e37a24 */ /* 0x000fe200078e02ff */
[C---:B------:R-:W-:Y:S01]  /*2380*/  SEL R13, R4.reuse, R9, !P2 ;  /* 0x00000009040d7207 */ /* 0x040fe20005000000 */
[----:B------:R-:W-:Y:S01]  /*2390*/  IMAD R226, R213, c[0x0][0x188], RZ ;  /* 0x00006200d5e27a24 */ /* 0x000fe200078e02ff */
        /* <DEDUP_REMOVED lines=58> */
[----:B------:R-:W-:Y:S01]  /*2740*/  SEL R71, R4, R71, !P2 ;  /* 0x0000004704477207 */ /* 0x000fe20005000000 */
[----:B------:R-:W-:Y:S01]  /*2750*/  IMAD R4, R16, c[0x0][0x18c], RZ ;  /* 0x0000630010047a24 */ /* 0x000fe200078e02ff */
[----:B------:R-:W-:Y:S01]  /*2760*/  LEA R43, P3, R13, c[0x0][0x168], 0x1 ;  /* 0x00005a000d2b7a11 */ /* 0x000fe200078608ff */
[----:B------:R-:W-:Y:S01]  /*2770*/  IMAD.MOV.U32 R16, RZ, RZ, R6 ;  /* 0x000000ffff107224 */ /* 0x000fe200078e0006 */
[----:B------:R-:W-:Y:S01]  /*2780*/  LEA R77, P4, R14, c[0x0][0x168], 0x1 ;  /* 0x00005a000e4d7a11 */ /* 0x000fe200078808ff */
[----:B------:R-:W-:Y:S01]  /*2790*/  IMAD R84, R69, c[0x0][0x190], RZ ;  /* 0x0000640045547a24 */ /* 0x000fe200078e02ff */
[C---:B------:R-:W-:Y:S01]  /*27a0*/  LEA R69, P2, R12.reuse, c[0x0][0x168], 0x1 ;  /* 0x00005a000c457a11 */ /* 0x040fe200078408ff */
[----:B------:R-:W-:Y:S01]  /*27b0*/  @!P1 IMAD.MOV R16, RZ, RZ, -R16 ;  /* 0x000000ffff109224 */ /* 0x000fe200078e0a10 */
[----:B------:R-:W-:Y:S01]  /*27c0*/  @!P0 LOP3.LUT R16, RZ, c[0x0][0x178], RZ, 0x33, !PT ;  /* 0x00005e00ff108a12 */ /* 0x000fe200078e33ff */
[----:B------:R-:W-:Y:S01]  /*27d0*/  IMAD R83, R67, c[0x0][0x190], RZ ;  /* 0x0000640043537a24 */ /* 0x000fe200078e02ff */
[----:B------:R-:W-:Y:S01]  /*27e0*/  LEA R49, P5, R15, c[0x0][0x168], 0x1 ;  /* 0x00005a000f317a11 */ /* 0x000fe200078a08ff */
[----:B------:R-:W-:Y:S01]  /*27f0*/  IMAD R85, R71, c[0x0][0x190], RZ ;  /* 0x0000640047557a24 */ /* 0x000fe200078e02ff */
[----:B------:R-:W-:Y:S01]  /*2800*/  LEA.HI.X.SX32 R68, R12, c[0x0][0x16c], 0x1, P2 ;  /* 0x00005b000c447a11 */ /* 0x000fe200010f0eff */
[----:B------:R-:W-:Y:S01]  /*2810*/  IMAD R16, R16, c[0x0][0x184], RZ ;  /* 0x0000610010107a24 */ /* 0x000fe200078e02ff */
[----:B------:R-:W-:Y:S01]  /*2820*/  LEA.HI.X.SX32 R42, R13, c[0x0][0x16c], 0x1, P3 ;  /* 0x00005b000d2a7a11 */ /* 0x000fe200018f0eff */
[----:B------:R-:W-:Y:S01]  /*2830*/  IMAD.MOV.U32 R5, RZ, RZ, c[0x0][0x18c] ;  /* 0x00006300ff057624 */ /* 0x000fe200078e00ff */
[----:B------:R-:W-:Y:S01]  /*2840*/  LEA.HI.X.SX32 R76, R14, c[0x0][0x16c], 0x1, P4 ;  /* 0x00005b000e4c7a11 */ /* 0x000fe200020f0eff */
[----:B------:R-:W-:Y:S01]  /*2850*/  IMAD R225, R214, c[0x0][0x188], RZ ;  /* 0x00006200d6e17a24 */ /* 0x000fe200078e02ff */
[----:B------:R-:W-:Y:S01]  /*2860*/  LEA R32, P1, R16, c[0x0][0x160], 0x1 ;  /* 0x0000580010207a11 */ /* 0x000fe200078208ff */
[----:B------:R-:W-:Y:S01]  /*2870*/  IMAD R224, R215, c[0x0][0x188], RZ ;  /* 0x00006200d7e07a24 */ /* 0x000fe200078e02ff */
[----:B------:R-:W-:Y:S01]  /*2880*/  LEA.HI.X.SX32 R48, R15, c[0x0][0x16c], 0x1, P5 ;  /* 0x00005b000f307a11 */ /* 0x000fe200028f0eff */
[----:B------:R-:W-:Y:S01]  /*2890*/  IMAD R223, R216, c[0x0][0x188], RZ ;  /* 0x00006200d8df7a24 */ /* 0x000fe200078e02ff */
[----:B------:R-:W-:Y:S01]  /*28a0*/  LEA.HI.X.SX32 R33, R16, c[0x0][0x164], 0x1, P1 ;  /* 0x0000590010217a11 */ /* 0x000fe200008f0eff */
[----:B------:R-:W-:Y:S01]  /*28b0*/  IMAD R222, R217, c[0x0][0x188], RZ ;  /* 0x00006200d9de7a24 */ /* 0x000fe200078e02ff */
[----:B------:R-:W-:Y:S01]  /*28c0*/  LEA R51, P6, R17, c[0x0][0x168], 0x1 ;  /* 0x00005a0011337a11 */ /* 0x000fe200078c08ff */
[----:B------:R-:W-:Y:S01]  /*28d0*/  IMAD R221, R218, c[0x0][0x188], RZ ;  /* 0x00006200dadd7a24 */ /* 0x000fe200078e02ff */
[----:B------:R-:W-:Y:S01]  /*28e0*/  LEA R75, P0, R19, c[0x0][0x168], 0x1 ;  /* 0x00005a00134b7a11 */ /* 0x000fe200078008ff */
[----:B------:R-:W-:Y:S01]  /*28f0*/  IMAD.SHL.U32 R5, R5, 0x40, RZ ;  /* 0x0000004005057824 */ /* 0x000fe200078e00ff */
[----:B------:R-:W-:-:S02]  /*2900*/  LEA R53, P1, R21, c[0x0][0x168], 0x1 ;  /* 0x00005a0015357a11 */ /* 0x000fc400078208ff */
[----:B------:R-:W-:Y:S02]  /*2910*/  LEA R79, P2, R23, c[0x0][0x168], 0x1 ;  /* 0x00005a00174f7a11 */ /* 0x000fe400078408ff */
[----:B------:R-:W-:Y:S02]  /*2920*/  LEA R55, P3, R25, c[0x0][0x168], 0x1 ;  /* 0x00005a0019377a11 */ /* 0x000fe400078608ff */
[----:B------:R-:W-:Y:S02]  /*2930*/  LEA R59, P4, R27, c[0x0][0x168], 0x1 ;  /* 0x00005a001b3b7a11 */ /* 0x000fe400078808ff */
[----:B------:R-:W-:Y:S02]  /*2940*/  LEA R12, P5, R29, c[0x0][0x168], 0x1 ;  /* 0x00005a001d0c7a11 */ /* 0x000fe400078a08ff */
[----:B------:R-:W-:Y:S02]  /*2950*/  LEA.HI.X.SX32 R50, R17, c[0x0][0x16c], 0x1, P6 ;  /* 0x00005b0011327a11 */ /* 0x000fe400030f0eff */
[----:B------:R-:W-:-:S02]  /*2960*/  LEA.HI.X.SX32 R74, R19, c[0x0][0x16c], 0x1, P0 ;  /* 0x00005b00134a7a11 */ /* 0x000fc400000f0eff */
[----:B------:R-:W-:Y:S02]  /*2970*/  LEA.HI.X.SX32 R52, R21, c[0x0][0x16c], 0x1, P1 ;  /* 0x00005b0015347a11 */ /* 0x000fe400008f0eff */
[----:B------:R-:W-:Y:S02]  /*2980*/  LEA.HI.X.SX32 R78, R23, c[0x0][0x16c], 0x1, P2 ;  /* 0x00005b00174e7a11 */ /* 0x000fe400010f0eff */
[----:B------:R-:W-:Y:S02]  /*2990*/  LEA.HI.X.SX32 R54, R25, c[0x0][0x16c], 0x1, P3 ;  /* 0x00005b0019367a11 */ /* 0x000fe400018f0eff */
[----:B------:R-:W-:Y:S02]  /*29a0*/  LEA.HI.X.SX32 R58, R27, c[0x0][0x16c], 0x1, P4 ;  /* 0x00005b001b3a7a11 */ /* 0x000fe400020f0eff */
[----:B------:R-:W-:Y:S02]  /*29b0*/  LEA.HI.X.SX32 R13, R29, c[0x0][0x16c], 0x1, P5 ;  /* 0x00005b001d0d7a11 */ /* 0x000fe400028f0eff */
[----:B------:R-:W-:-:S02]  /*29c0*/  LOP3.LUT R73, R73, 0x30, R8, 0x78, !PT ;  /* 0x0000003049497812 */ /* 0x000fc400078e7808 */
[----:B------:R-:W-:Y:S02]  /*29d0*/  LEA R61, P6, R31, c[0x0][0x168], 0x1 ;  /* 0x00005a001f3d7a11 */ /* 0x000fe400078c08ff */
[----:B------:R-:W-:Y:S02]  /*29e0*/  LEA R62, P0, R18, c[0x0][0x168], 0x1 ;  /* 0x00005a00123e7a11 */ /* 0x000fe400078008ff */
[----:B------:R-:W-:Y:S02]  /*29f0*/  LEA R65, P1, R35, c[0x0][0x168], 0x1 ;  /* 0x00005a0023417a11 */ /* 0x000fe400078208ff */
[----:B------:R-:W-:Y:S02]  /*2a00*/  LEA R57, P2, R37, c[0x0][0x168], 0x1 ;  /* 0x00005a0025397a11 */ /* 0x000fe400078408ff */
[----:B------:R-:W-:Y:S02]  /*2a10*/  LEA R66, P3, R39, c[0x0][0x168], 0x1 ;  /* 0x00005a0027427a11 */ /* 0x000fe400078608ff */
[----:B------:R-:W-:-:S02]  /*2a20*/  LEA R70, P4, R41, c[0x0][0x168], 0x1 ;  /* 0x00005a0029467a11 */ /* 0x000fc400078808ff */
[----:B------:R-:W-:Y:S02]  /*2a30*/  LEA R136, P5, R133, c[0x0][0x168], 0x1 ;  /* 0x00005a0085887a11 */ /* 0x000fe400078a08ff */
[----:B------:R-:W-:Y:S02]  /*2a40*/  LOP3.LUT R6, R73, 0x400, R154, 0xf8, !PT ;  /* 0x0000040049067812 */ /* 0x000fe400078ef89a */
[----:B------:R-:W-:Y:S02]  /*2a50*/  LEA.HI.X.SX32 R60, R31, c[0x0][0x16c], 0x1, P6 ;  /* 0x00005b001f3c7a11 */ /* 0x000fe400030f0eff */
[----:B------:R-:W-:Y:S02]  /*2a60*/  LEA.HI.X.SX32 R63, R18, c[0x0][0x16c], 0x1, P0 ;  /* 0x00005b00123f7a11 */ /* 0x000fe400000f0eff */
[----:B------:R-:W-:Y:S02]  /*2a70*/  LEA.HI.X.SX32 R64, R35, c[0x0][0x16c], 0x1, P1 ;  /* 0x00005b0023407a11 */ /* 0x000fe400008f0eff */
[----:B------:R-:W-:-:S02]  /*2a80*/  LEA.HI.X.SX32 R56, R37, c[0x0][0x16c], 0x1, P2 ;  /* 0x00005b0025387a11 */ /* 0x000fc400010f0eff */
[----:B------:R-:W-:Y:S02]  /*2a90*/  LEA.HI.X.SX32 R67, R39, c[0x0][0x16c], 0x1, P3 ;  /* 0x00005b0027437a11 */ /* 0x000fe400018f0eff */
[----:B------:R-:W-:Y:S02]  /*2aa0*/  LEA.HI.X.SX32 R71, R41, c[0x0][0x16c], 0x1, P4 ;  /* 0x00005b0029477a11 */ /* 0x000fe400020f0eff */
[----:B------:R-:W-:Y:S02]  /*2ab0*/  LEA.HI.X.SX32 R133, R133, c[0x0][0x16c], 0x1, P5 ;  /* 0x00005b0085857a11 */ /* 0x000fe400028f0eff */
[----:B------:R-:W-:Y:S02]  /*2ac0*/  LEA R73, P6, R45, c[0x0][0x168], 0x1 ;  /* 0x00005a002d497a11 */ /* 0x000fe400078c08ff */
[----:B------:R-:W-:Y:S02]  /*2ad0*/  LEA R153, P0, R47, c[0x0][0x168], 0x1 ;  /* 0x00005a002f997a11 */ /* 0x000fe400078008ff */
        /* <DEDUP_REMOVED lines=12> */
[----:B------:R-:W-:-:S02]  /*2ba0*/  LEA R18, P6, R46, c[0x0][0x168], 0x1 ;  /* 0x00005a002e127a11 */ /* 0x000fc400078c08ff */
[----:B------:R-:W-:Y:S02]  /*2bb0*/  LEA R26, P0, R80, c[0x0][0x168], 0x1 ;  /* 0x00005a00501a7a11 */ /* 0x000fe400078008ff */
[----:B------:R-:W-:Y:S02]  /*2bc0*/  LEA R16, P1, R81, c[0x0][0x168], 0x1 ;  /* 0x00005a0051107a11 */ /* 0x000fe400078208ff */
[----:B------:R-:W-:Y:S02]  /*2bd0*/  LEA R40, P2, R82, c[0x0][0x168], 0x1 ;  /* 0x00005a0052287a11 */ /* 0x000fe400078408ff */
[----:B------:R-:W-:Y:S02]  /*2be0*/  LEA R30, P3, R83, c[0x0][0x168], 0x1 ;  /* 0x00005a00531e7a11 */ /* 0x000fe400078608ff */
[----:B------:R-:W-:Y:S02]  /*2bf0*/  LEA R38, P4, R84, c[0x0][0x168], 0x1 ;  /* 0x00005a0054267a11 */ /* 0x000fe400078808ff */
[----:B------:R-:W-:-:S02]  /*2c00*/  LEA R36, P5, R85, c[0x0][0x168], 0x1 ;  /* 0x00005a0055247a11 */ /* 0x000fc400078a08ff */
[C---:B------:R-:W-:Y:S02]  /*2c10*/  LOP3.LUT R7, R2.reuse, 0x20, RZ, 0x3c, !PT ;  /* 0x0000002002077812 */ /* 0x040fe400078e3cff */
[C---:B------:R-:W-:Y:S02]  /*2c20*/  LOP3.LUT R8, R2.reuse, 0x40, RZ, 0x3c, !PT ;  /* 0x0000004002087812 */ /* 0x040fe400078e3cff */
[----:B------:R-:W-:Y:S02]  /*2c30*/  LOP3.LUT R9, R2, 0x60, RZ, 0x3c, !PT ;  /* 0x0000006002097812 */ /* 0x000fe400078e3cff */
[----:B------:R-:W-:Y:S02]  /*2c40*/  LOP3.LUT R10, R6, 0x40, RZ, 0x3c, !PT ;  /* 0x00000040060a7812 */ /* 0x000fe400078e3cff */
[----:B------:R-:W-:Y:S02]  /*2c50*/  LOP3.LUT R219, R3, 0x40, RZ, 0x3c, !PT ;  /* 0x0000004003db7812 */ /* 0x000fe400078e3cff */
[----:B------:R-:W-:-:S02]  /*2c60*/  LEA.HI.X.SX32 R19, R46, c[0x0][0x16c], 0x1, P6 ;  /* 0x00005b002e137a11 */ /* 0x000fc400030f0eff */
[----:B------:R-:W-:Y:S02]  /*2c70*/  LEA.HI.X.SX32 R27, R80, c[0x0][0x16c], 0x1, P0 ;  /* 0x00005b00501b7a11 */ /* 0x000fe400000f0eff */
[----:B------:R-:W-:Y:S02]  /*2c80*/  LEA.HI.X.SX32 R17, R81, c[0x0][0x16c], 0x1, P1 ;  /* 0x00005b0051117a11 */ /* 0x000fe400008f0eff */
[----:B------:R-:W-:Y:S02]  /*2c90*/  LEA.HI.X.SX32 R41, R82, c[0x0][0x16c], 0x1, P2 ;  /* 0x00005b0052297a11 */ /* 0x000fe400010f0eff */
[----:B------:R-:W-:Y:S02]  /*2ca0*/  LEA.HI.X.SX32 R31, R83, c[0x0][0x16c], 0x1, P3 ;  /* 0x00005b00531f7a11 */ /* 0x000fe400018f0eff */
[----:B------:R-:W-:Y:S02]  /*2cb0*/  LEA.HI.X.SX32 R39, R84, c[0x0][0x16c], 0x1, P4 ;  /* 0x00005b0054277a11 */ /* 0x000fe400020f0eff */
[----:B------:R-:W-:-:S02]  /*2cc0*/  LEA.HI.X.SX32 R37, R85, c[0x0][0x16c], 0x1, P5 ;  /* 0x00005b0055257a11 */ /* 0x000fc400028f0eff */
.L_x_3:
[----:B------:R-:W-:Y:S01]  /*2cd0*/  ISETP.GE.AND P0, PT, R0, UR4, PT ;  /* 0x0000000400007c0c */ /* 0x000fe2000bf06270 */
[----:B------:R-:W-:Y:S01]  /*2ce0*/  IMAD.WIDE R14, R252, 0x2, R32 ;  /* 0x00000002fc0e7825 */ /* 0x000fe200078e0220 */
[----:B------:R-:W-:-:S02]  /*2cf0*/  ISETP.GE.AND P1, PT, R215, UR4, PT ;  /* 0x00000004d7007c0c */ /* 0x000fc4000bf26270 */
[----:B------:R-:W-:Y:S02]  /*2d00*/  PRMT R86, RZ, 0x7610, R86 ;  /* 0x00007610ff567816 */ /* 0x000fe40000000056 */
[----:B------:R-:W-:-:S07]  /*2d10*/  PRMT R87, RZ, 0x7610, R87 ;  /* 0x00007610ff577816 */ /* 0x000fce0000000057 */
[----:B------:R0:W2:Y:S01]  /*2d20*/  @!P0 LDG.E.U16 R86, [R14.64] ;  /* 0x000000060e568981 */ /* 0x0000a2000c1e1500 */
[----:B------:R-:W-:Y:S02]  /*2d30*/  ISETP.GE.AND P0, PT, R211, UR4, PT ;  /* 0x00000004d3007c0c */ /* 0x000fe4000bf06270 */
[----:B------:R-:W-:Y:S01]  /*2d40*/  PRMT R88, RZ, 0x7610, R88 ;  /* 0x00007610ff587816 */ /* 0x000fe20000000058 */
[----:B0-----:R-:W-:-:S05]  /*2d50*/  IMAD.WIDE R14, R224, 0x2, R32 ;  /* 0x00000002e00e7825 */ /* 0x001fca00078e0220 */
[----:B------:R0:W3:Y:S01]  /*2d60*/  @!P1 LDG.E.U16 R87, [R14.64] ;  /* 0x000000060e579981 */ /* 0x0000e2000c1e1500 */
[----:B------:R-:W-:Y:S02]  /*2d70*/  ISETP.GE.AND P1, PT, R207, UR4, PT ;  /* 0x00000004cf007c0c */ /* 0x000fe4000bf26270 */
[----:B------:R-:W-:Y:S01]  /*2d80*/  PRMT R89, RZ, 0x7610, R89 ;  /* 0x00007610ff597816 */ /* 0x000fe20000000059 */
[----:B0-----:R-:W-:-:S05]  /*2d90*/  IMAD.WIDE R14, R228, 0x2, R32 ;  /* 0x00000002e40e7825 */ /* 0x001fca00078e0220 */
[----:B------:R0:W4:Y:S01]  /*2da0*/  @!P0 LDG.E.U16 R88, [R14.64] ;  /* 0x000000060e588981 */ /* 0x000122000c1e1500 */
[----:B------:R-:W-:Y:S02]  /*2db0*/  ISETP.GE.AND P0, PT, R203, UR4, PT ;  /* 0x00000004cb007c0c */ /* 0x000fe4000bf06270 */
[----:B------:R-:W-:Y:S01]  /*2dc0*/  PRMT R90, RZ, 0x7610, R90 ;  /* 0x00007610ff5a7816 */ /* 0x000fe2000000005a */
[----:B0-----:R-:W-:-:S05]  /*2dd0*/  IMAD.WIDE R14, R232, 0x2, R32 ;  /* 0x00000002e80e7825 */ /* 0x001fca00078e0220 */
[----:B------:R0:W5:Y:S01]  /*2de0*/  @!P1 LDG.E.U16 R89, [R14.64] ;  /* 0x000000060e599981 */ /* 0x000162000c1e1500 */
[----:B------:R-:W-:Y:S02]  /*2df0*/  ISETP.GE.AND P1, PT, R199, UR4, PT ;  /* 0x00000004c7007c0c */ /* 0x000fe4000bf26270 */
[----:B------:R-:W-:Y:S01]  /*2e00*/  PRMT R91, RZ, 0x7610, R91 ;  /* 0x00007610ff5b7816 */ /* 0x000fe2000000005b */
[----:B0-----:R-:W-:-:S05]  /*2e10*/  IMAD.WIDE R14, R236, 0x2, R32 ;  /* 0x00000002ec0e7825 */ /* 0x001fca00078e0220 */
[----:B------:R0:W2:Y:S01]  /*2e20*/  @!P0 LDG.E.U16 R90, [R14.64] ;  /* 0x000000060e5a8981 */ /* 0x0000a2000c1e1500 */
        /* <DEDUP_REMOVED lines=80> */
[----:B------:R-:W-:Y:S01]  /*3330*/  ISETP.GE.AND P0, PT, R208, UR4, PT ;  /* 0x00000004d0007c0c */ /* 0x000fe2000bf06270 */
[----:B0-----:R-:W-:Y:S01]  /*3340*/  IMAD.WIDE R14, R227, 0x2, R32 ;  /* 0x00000002e30e7825 */ /* 0x001fe200078e0220 */
[----:B------:R-:W-:-:S04]  /*3350*/  PRMT R103, RZ, 0x7610, R103 ;  /* 0x00007610ff677816 */ /* 0x000fc80000000067 */
[----:B------:R0:W5:Y:S01]  /*3360*/  @!P1 LDG.E.U16 R124, [R14.64] ;  /* 0x000000060e7c9981 */ /* 0x000162000c1e1500 */
[----:B------:R-:W-:Y:S02]  /*3370*/  ISETP.GE.AND P1, PT, R204, UR4, PT ;  /* 0x00000004cc007c0c */ /* 0x000fe4000bf26270 */
[----:B------:R-:W-:Y:S01]  /*3380*/  PRMT R102, RZ, 0x7610, R102 ;  /* 0x00007610ff667816 */ /* 0x000fe20000000066 */
[----:B0-----:R-:W-:-:S05]  /*3390*/  IMAD.WIDE R14, R231, 0x2, R32 ;  /* 0x00000002e70e7825 */ /* 0x001fca00078e0220 */
[----:B------:R0:W5:Y:S01]  /*33a0*/  @!P0 LDG.E.U16 R103, [R14.64] ;  /* 0x000000060e678981 */ /* 0x000162000c1e1500 */
[----:B------:R-:W-:Y:S01]  /*33b0*/  ISETP.GE.AND P0, PT, R200, UR4, PT ;  /* 0x00000004c8007c0c */ /* 0x000fe2000bf06270 */
[----:B0-----:R-:W-:-:S05]  /*33c0*/  IMAD.WIDE R14, R235, 0x2, R32 ;  /* 0x00000002eb0e7825 */ /* 0x001fca00078e0220 */
[----:B------:R0:W5:Y:S01]  /*33d0*/  @!P1 LDG.E.U16 R102, [R14.64] ;  /* 0x000000060e669981 */ /* 0x000162000c1e1500 */
[----:B------:R-:W-:Y:S02]  /*33e0*/  ISETP.GE.AND P1, PT, R196, UR4, PT ;  /* 0x00000004c4007c0c */ /* 0x000fe4000bf26270 */
[----:B------:R-:W-:Y:S02]  /*33f0*/  PRMT R101, RZ, 0x7610, R101 ;  /* 0x00007610ff657816 */ /* 0x000fe40000000065 */
[----:B------:R-:W-:Y:S01]  /*3400*/  PRMT R81, RZ, 0x7610, R81 ;  /* 0x00007610ff517816 */ /* 0x000fe20000000051 */
[----:B0-----:R-:W-:Y:S01]  /*3410*/  IMAD.WIDE R14, R239, 0x2, R32 ;  /* 0x00000002ef0e7825 */ /* 0x001fe200078e0220 */
[----:B------:R-:W0:Y:S04]  /*3420*/  S2R R147, SR_TID.X ;  /* 0x0000000000937919 */ /* 0x000e280000002100 */
[----:B------:R1:W5:Y:S01]  /*3430*/  @!P0 LDG.E.U16 R101, [R14.64] ;  /* 0x000000060e658981 */ /* 0x000362000c1e1500 */
[----:B------:R-:W-:-:S02]  /*3440*/  ISETP.GE.AND P0, PT, R192, UR4, PT ;  /* 0x00000004c0007c0c */ /* 0x000fc4000bf06270 */
[----:B------:R-:W-:Y:S01]  /*3450*/  PRMT R80, RZ, 0x7610, R80 ;  /* 0x00007610ff507816 */ /* 0x000fe20000000050 */
[----:B-1----:R-:W-:-:S05]  /*3460*/  IMAD.WIDE R14, R243, 0x2, R32 ;  /* 0x00000002f30e7825 */ /* 0x002fca00078e0220 */
[----:B------:R1:W5:Y:S01]  /*3470*/  @!P1 LDG.E.U16 R81, [R14.64] ;  /* 0x000000060e519981 */ /* 0x000362000c1e1500 */
[----:B------:R-:W-:Y:S02]  /*3480*/  ISETP.GE.AND P1, PT, R188, UR4, PT ;  /* 0x00000004bc007c0c */ /* 0x000fe4000bf26270 */
[----:B------:R-:W-:Y:S02]  /*3490*/  PRMT R85, RZ, 0x7610, R85 ;  /* 0x00007610ff557816 */ /* 0x000fe40000000055 */
[----:B0-----:R-:W-:Y:S01]  /*34a0*/  LOP3.LUT R147, R147, 0x3f, RZ, 0xc0, !PT ;  /* 0x0000003f93937812 */ /* 0x001fe200078ec0ff */
[----:B-1----:R-:W-:-:S05]  /*34b0*/  IMAD.WIDE R14, R247, 0x2, R32 ;  /* 0x00000002f70e7825 */ /* 0x002fca00078e0220 */
[----:B------:R0:W5:Y:S01]  /*34c0*/  @!P0 LDG.E.U16 R80, [R14.64] ;  /* 0x000000060e508981 */ /* 0x000162000c1e1500 */
[----:B------:R-:W-:Y:S01]  /*34d0*/  ISETP.GE.AND P0, PT, R147, UR4, PT ;  /* 0x0000000493007c0c */ /* 0x000fe2000bf06270 */
[----:B0-----:R-:W-:-:S05]  /*34e0*/  IMAD.WIDE R14, R251, 0x2, R32 ;  /* 0x00000002fb0e7825 */ /* 0x001fca00078e0220 */
[----:B------:R0:W5:Y:S01]  /*34f0*/  @!P1 LDG.E.U16 R85, [R14.64] ;  /* 0x000000060e559981 */ /* 0x000162000c1e1500 */
[----:B------:R-:W-:-:S03]  /*3500*/  PRMT R84, RZ, 0x7610, R84 ;  /* 0x00007610ff547816 */ /* 0x000fc60000000054 */
[----:B------:R-:W-:Y:S01]  /*3510*/  BAR.SYNC.DEFER_BLOCKING 0x0 ;  /* 0x0000000000007b1d */ /* 0x000fe20000010000 */
[----:B------:R-:W-:Y:S01]  /*3520*/  PRMT R83, RZ, 0x7610, R83 ;  /* 0x00007610ff537816 */ /* 0x000fe20000000053 */
[----:B0-----:R-:W-:Y:S01]  /*3530*/  IMAD.WIDE R14, R4, 0x2, R36 ;  /* 0x00000002040e7825 */ /* 0x001fe200078e0224 */
[----:B------:R-:W-:-:S04]  /*3540*/  PRMT R82, RZ, 0x7610, R82 ;  /* 0x00007610ff527816 */ /* 0x000fc80000000052 */
[----:B------:R0:W5:Y:S02]  /*3550*/  @!P0 LDG.E.U16 R84, [R14.64] ;  /* 0x000000060e548981 */ /* 0x000164000c1e1500 */
[----:B0-----:R-:W-:-:S05]  /*3560*/  IMAD.WIDE R14, R4, 0x2, R38 ;  /* 0x00000002040e7825 */ /* 0x001fca00078e0226 */
[----:B------:R0:W5:Y:S04]  /*3570*/  @!P0 LDG.E.U16 R83, [R14.64] ;  /* 0x000000060e538981 */ /* 0x000168000c1e1500 */
[----:B--2---:R1:W-:Y:S01]  /*3580*/  STS.U16 [R2], R86 ;  /* 0x0000005602007388 */ /* 0x0043e20000000400 */
[----:B0-----:R-:W-:Y:S01]  /*3590*/  IMAD.WIDE R14, R4, 0x2, R30 ;  /* 0x00000002040e7825 */ /* 0x001fe200078e021e */
[----:B-1----:R-:W-:-:S04]  /*35a0*/  PRMT R86, RZ, 0x7610, R86 ;  /* 0x00007610ff567816 */ /* 0x002fc80000000056 */
[----:B------:R0:W2:Y:S04]  /*35b0*/  @!P0 LDG.E.U16 R82, [R14.64] ;  /* 0x000000060e528981 */ /* 0x0000a8000c1e1500 */
[----:B---3--:R1:W-:Y:S01]  /*35c0*/  STS.U16 [R2+0x400], R87 ;  /* 0x0004005702007388 */ /* 0x0083e20000000400 */
[----:B0-----:R-:W-:Y:S01]  /*35d0*/  IMAD.WIDE R14, R4, 0x2, R40 ;  /* 0x00000002040e7825 */ /* 0x001fe200078e0228 */
[----:B-1----:R-:W-:-:S04]  /*35e0*/  PRMT R87, RZ, 0x7610, R87 ;  /* 0x00007610ff577816 */ /* 0x002fc80000000057 */
[----:B------:R0:W3:Y:S04]  /*35f0*/  @!P0 LDG.E.U16 R86, [R14.64] ;  /* 0x000000060e568981 */ /* 0x0000e8000c1e1500 */
[----:B----4-:R1:W-:Y:S01]  /*3600*/  STS.U16 [R2+0x800], R88 ;  /* 0x0008005802007388 */ /* 0x0103e20000000400 */
[----:B0-----:R-:W-:Y:S01]  /*3610*/  IMAD.WIDE R14, R4, 0x2, R16 ;  /* 0x00000002040e7825 */ /* 0x001fe200078e0210 */
[----:B-1----:R-:W-:-:S04]  /*3620*/  PRMT R88, RZ, 0x7610, R88 ;  /* 0x00007610ff587816 */ /* 0x002fc80000000058 */
[----:B------:R0:W4:Y:S02]  /*3630*/  @!P0 LDG.E.U16 R87, [R14.64] ;  /* 0x000000060e578981 */ /* 0x000124000c1e1500 */
[----:B0-----:R-:W-:Y:S02]  /*3640*/  IMAD.WIDE R14, R4, 0x2, R26 ;  /* 0x00000002040e7825 */ /* 0x001fe400078e021a */
[----:B-----5:R0:W-:Y:S04]  /*3650*/  STS.U16 [R2+0xc00], R89 ;  /* 0x000c005902007388 */ /* 0x0201e80000000400 */
[----:B------:R1:W5:Y:S01]  /*3660*/  @!P0 LDG.E.U16 R88, [R14.64] ;  /* 0x000000060e588981 */ /* 0x000362000c1e1500 */
[----:B0-----:R-:W-:Y:S01]  /*3670*/  PRMT R89, RZ, 0x7610, R89 ;  /* 0x00007610ff597816 */ /* 0x001fe20000000059 */
[----:B-1----:R-:W-:-:S02]  /*3680*/  IMAD.MOV.U32 R14, RZ, RZ, R18 ;  /* 0x000000ffff0e7224 */ /* 0x002fc400078e0012 */
[----:B------:R-:W-:-:S04]  /*3690*/  IMAD.MOV.U32 R15, RZ, RZ, R19 ;  /* 0x000000ffff0f7224 */ /* 0x000fc800078e0013 */
[----:B------:R-:W-:Y:S01]  /*36a0*/  IMAD.WIDE R18, R4, 0x2, R14 ;  /* 0x0000000204127825 */ /* 0x000fe200078e020e */
[----:B------:R0:W-:Y:S04]  /*36b0*/  STS.U16 [R2+0x1000], R90 ;  /* 0x0010005a02007388 */ /* 0x0001e80000000400 */
[----:B------:R1:W2:Y:S01]  /*36c0*/  @!P0 LDG.E.U16 R89, [R18.64] ;  /* 0x0000000612598981 */ /* 0x0002a2000c1e1500 */
[----:B0-----:R-:W-:Y:S01]  /*36d0*/  PRMT R90, RZ, 0x7610, R90 ;  /* 0x00007610ff5a7816 */ /* 0x001fe2000000005a */
[----:B-1----:R-:W-:Y:S02]  /*36e0*/  IMAD.MOV.U32 R18, RZ, RZ, R20 ;  /* 0x000000ffff127224 */ /* 0x002fe400078e0014 */
[----:B------:R-:W-:-:S04]  /*36f0*/  IMAD.MOV.U32 R19, RZ, RZ, R21 ;  /* 0x000000ffff137224 */ /* 0x000fc800078e0015 */
[C---:B------:R-:W-:Y:S01]  /*3700*/  IMAD.WIDE R20, R4.reuse, 0x2, R18 ;  /* 0x0000000204147825 */ /* 0x040fe200078e0212 */
[----:B------:R0:W-:Y:S04]  /*3710*/  STS.U16 [R2+0x1400], R91 ;  /* 0x0014005b02007388 */ /* 0x0001e80000000400 */
[----:B------:R1:W2:Y:S01]  /*3720*/  @!P0 LDG.E.U16 R90, [R20.64] ;  /* 0x00000006145a8981 */ /* 0x0002a2000c1e1500 */
[----:B0-----:R-:W-:Y:S01]  /*3730*/  PRMT R91, RZ, 0x7610, R91 ;  /* 0x00007610ff5b7816 */ /* 0x001fe2000000005b */
[----:B-1----:R-:W-:Y:S02]  /*3740*/  IMAD.WIDE R20, R4, 0x2, R24 ;  /* 0x0000000204147825 */ /* 0x002fe400078e0218 */
[----:B------:R0:W-:Y:S01]  /*3750*/  STS.U16 [R2+0x1800], R100 ;  /* 0x0018006402007388 */ /* 0x0001e20000000400 */
[----:B------:R-:W-:-:S03]  /*3760*/  LOP3.LUT R23, R23, R22, RZ, 0x3c, !PT ;  /* 0x0000001617177212 */ /* 0x000fc600078e3cff */
[----:B------:R1:W2:Y:S01]  /*3770*/  @!P0 LDG.E.U16 R91, [R20.64] ;  /* 0x00000006145b8981 */ /* 0x0002a2000c1e1500 */
[----:B------:R-:W-:Y:S02]  /*3780*/  LOP3.LUT R22, R23, R22, RZ, 0x3c, !PT ;  /* 0x0000001617167212 */ /* 0x000fe400078e3cff */
[----:B0-----:R-:W-:Y:S01]  /*3790*/  PRMT R100, RZ, 0x7610, R100 ;  /* 0x00007610ff647816 */ /* 0x001fe20000000064 */
[----:B-1----:R-:W-:Y:S01]  /*37a0*/  IMAD.WIDE R20, R4, 0x2, R34 ;  /* 0x0000000204147825 */ /* 0x002fe200078e0222 */
[----:B------:R0:W-:Y:S01]  /*37b0*/  STS.U16 [R2+0x1c00], R144 ;  /* 0x001c009002007388 */ /* 0x0001e20000000400 */
[----:B------:R-:W-:-:S03]  /*37c0*/  LOP3.LUT R153, R153, R152, RZ, 0x3c, !PT ;  /* 0x0000009899997212 */ /* 0x000fc600078e3cff */
[----:B------:R1:W2:Y:S01]  /*37d0*/  @!P0 LDG.E.U16 R100, [R20.64] ;  /* 0x0000000614648981 */ /* 0x0002a2000c1e1500 */
[----:B------:R-:W-:Y:S02]  /*37e0*/  LOP3.LUT R23, R23, R22, RZ, 0x3c, !PT ;  /* 0x0000001617177212 */ /* 0x000fe400078e3cff */
[----:B0-----:R-:W-:Y:S01]  /*37f0*/  PRMT R144, RZ, 0x7610, R144 ;  /* 0x00007610ff907816 */ /* 0x001fe20000000090 */
[----:B-1----:R-:W-:Y:S01]  /*3800*/  IMAD.WIDE R20, R4, 0x2, R28 ;  /* 0x0000000204147825 */ /* 0x002fe200078e021c */
[----:B------:R-:W-:Y:S01]  /*3810*/  LOP3.LUT R152, R153, R152, RZ, 0x3c, !PT ;  /* 0x0000009899987212 */ /* 0x000fe200078e3cff */
[----:B------:R0:W-:Y:S01]  /*3820*/  STS.U16 [R7+0x100], R143 ;  /* 0x0001008f07007388 */ /* 0x0001e20000000400 */
[----:B------:R-:W-:-:S03]  /*3830*/  LOP3.LUT R73, R73, R72, RZ, 0x3c, !PT ;  /* 0x0000004849497212 */ /* 0x000fc600078e3cff */
[----:B------:R1:W2:Y:S01]  /*3840*/  @!P0 LDG.E.U16 R144, [R20.64] ;  /* 0x0000000614908981 */ /* 0x0002a2000c1e1500 */
[----:B------:R-:W-:Y:S02]  /*3850*/  LOP3.LUT R153, R153, R152, RZ, 0x3c, !PT ;  /* 0x0000009899997212 */ /* 0x000fe400078e3cff */
[----:B0-----:R-:W-:Y:S01]  /*3860*/  PRMT R143, RZ, 0x7610, R143 ;  /* 0x00007610ff8f7816 */ /* 0x001fe2000000008f */
[----:B-1----:R-:W-:Y:S01]  /*3870*/  IMAD.WIDE R20, R4, 0x2, R22 ;  /* 0x0000000204147825 */ /* 0x002fe200078e0216 */
[C---:B------:R-:W-:Y:S01]  /*3880*/  LOP3.LUT R72, R73.reuse, R72, RZ, 0x3c, !PT ;  /* 0x0000004849487212 */ /* 0x040fe200078e3cff */
[----:B------:R0:W-:Y:S04]  /*3890*/  STS.U16 [R7+0x500], R142 ;  /* 0x0005008e07007388 */ /* 0x0001e80000000400 */
[----:B------:R1:W2:Y:S01]  /*38a0*/  @!P0 LDG.E.U16 R143, [R20.64] ;  /* 0x00000006148f8981 */ /* 0x0002a2000c1e1500 */
[----:B------:R-:W-:-:S02]  /*38b0*/  LOP3.LUT R73, R73, R72, RZ, 0x3c, !PT ;  /* 0x0000004849497212 */ /* 0x000fc400078e3cff */
[----:B0-----:R-:W-:Y:S01]  /*38c0*/  PRMT R142, RZ, 0x7610, R142 ;  /* 0x00007610ff8e7816 */ /* 0x001fe2000000008e */
[----:B-1----:R-:W-:Y:S01]  /*38d0*/  IMAD.WIDE R20, R4, 0x2, R152 ;  /* 0x0000000204147825 */ /* 0x002fe200078e0298 */
[----:B------:R-:W-:-:S04]  /*38e0*/  PRMT R145, RZ, 0x7610, R145 ;  /* 0x00007610ff917816 */ /* 0x000fc80000000091 */
[----:B------:R0:W2:Y:S04]  /*38f0*/  @!P0 LDG.E.U16 R142, [R20.64] ;  /* 0x00000006148e8981 */ /* 0x0000a8000c1e1500 */
[----:B------:R-:W-:Y:S01]  /*3900*/  STS.U16 [R7+0x900], R45 ;  /* 0x0009002d07007388 */ /* 0x000fe20000000400 */
[----:B0-----:R-:W-:-:S03]  /*3910*/  IMAD.WIDE R20, R4, 0x2, R72 ;  /* 0x0000000204147825 */ /* 0x001fc600078e0248 */
[----:B------:R0:W-:Y:S04]  /*3920*/  STS.U16 [R7+0xd00], R44 ;  /* 0x000d002c07007388 */ /* 0x0001e80000000400 */
[----:B------:R1:W2:Y:S01]  /*3930*/  @!P0 LDG.E.U16 R145, [R20.64] ;  /* 0x0000000614918981 */ /* 0x0002a2000c1e1500 */
[----:B------:R-:W-:Y:S01]  /*3940*/  LOP3.LUT R57, R57, R56, RZ, 0x3c, !PT ;  /* 0x0000003839397212 */ /* 0x000fe200078e3cff */
[----:B-1----:R-:W-:Y:S02]  /*3950*/  IMAD.MOV.U32 R20, RZ, RZ, R136 ;  /* 0x000000ffff147224 */ /* 0x002fe400078e0088 */
[--C-:B------:R-:W-:Y:S01]  /*3960*/  IMAD.MOV.U32 R21, RZ, RZ, R133.reuse ;  /* 0x000000ffff157224 */ /* 0x100fe200078e0085 */
[----:B------:R-:W-:-:S03]  /*3970*/  PRMT R133, RZ, 0x7610, R133 ;  /* 0x00007610ff857816 */ /* 0x000fc60000000085 */
[----:B0-----:R-:W-:Y:S01]  /*3980*/  IMAD.WIDE R44, R4, 0x2, R20 ;  /* 0x00000002042c7825 */ /* 0x001fe200078e0214 */
[----:B------:R-:W-:-:S04]  /*3990*/  PRMT R136, RZ, 0x7610, R136 ;  /* 0x00007610ff887816 */ /* 0x000fc80000000088 */
[----:B------:R0:W3:Y:S01]  /*39a0*/  @!P0 LDG.E.U16 R133, [R44.64] ;  /* 0x000000062c858981 */ /* 0x0000e2000c1e1500 */
[----:B------:R-:W-:Y:S02]  /*39b0*/  LOP3.LUT R56, R57, R56, RZ, 0x3c, !PT ;  /* 0x0000003839387212 */ /* 0x000fe400078e3cff */
[----:B------:R-:W-:Y:S01]  /*39c0*/  LOP3.LUT R65, R65, R64, RZ, 0x3c, !PT ;  /* 0x0000004041417212 */ /* 0x000fe200078e3cff */
[----:B------:R1:W-:Y:S04]  /*39d0*/  STS.U16 [R7+0x1500], R140 ;  /* 0x0015008c07007388 */ /* 0x0003e80000000400 */
[----:B------:R1:W-:Y:S01]  /*39e0*/  STS.U16 [R7+0x1900], R139 ;  /* 0x0019008b07007388 */ /* 0x0003e20000000400 */
[----:B0-----:R-:W-:Y:S01]  /*39f0*/  IMAD.WIDE R44, R4, 0x2, R70 ;  /* 0x00000002042c7825 */ /* 0x001fe200078e0246 */
[----:B------:R-:W-:-:S02]  /*3a00*/  LOP3.LUT R57, R57, R56, RZ, 0x3c, !PT ;  /* 0x0000003839397212 */ /* 0x000fc400078e3cff */
[----:B------:R0:W-:Y:S01]  /*3a10*/  STS.U16 [R7+0x1d00], R138 ;  /* 0x001d008a07007388 */ /* 0x0001e20000000400 */
[----:B-1----:R-:W-:-:S03]  /*3a20*/  PRMT R140, RZ, 0x7610, R140 ;  /* 0x00007610ff8c7816 */ /* 0x002fc6000000008c */
[----:B------:R1:W3:Y:S01]  /*3a30*/  @!P0 LDG.E.U16 R136, [R44.64] ;  /* 0x000000062c888981 */ /* 0x0002e2000c1e1500 */
[C---:B------:R-:W-:Y:S02]  /*3a40*/  LOP3.LUT R64, R65.reuse, R64, RZ, 0x3c, !PT ;  /* 0x0000004041407212 */ /* 0x040fe400078e3cff */
[----:B------:R-:W-:Y:S01]  /*3a50*/  PRMT R139, RZ, 0x7610, R139 ;  /* 0x00007610ff8b7816 */ /* 0x000fe2000000008b */
[----:B------:R-:W-:Y:S01]  /*3a60*/  STS.U16 [R7+0x1100], R141 ;  /* 0x0011008d07007388 */ /* 0x000fe20000000400 */
[----:B-1----:R-:W-:Y:S01]  /*3a70*/  IMAD.WIDE R44, R4, 0x2, R66 ;  /* 0x00000002042c7825 */ /* 0x002fe200078e0242 */
[----:B------:R-:W-:-:S04]  /*3a80*/  LOP3.LUT R65, R65, R64, RZ, 0x3c, !PT ;  /* 0x0000004041417212 */ /* 0x000fc800078e3cff */
[----:B------:R1:W3:Y:S01]  /*3a90*/  @!P0 LDG.E.U16 R140, [R44.64] ;  /* 0x000000062c8c8981 */ /* 0x0002e2000c1e1500 */
[----:B0-----:R-:W-:Y:S02]  /*3aa0*/  PRMT R138, RZ, 0x7610, R138 ;  /* 0x00007610ff8a7816 */ /* 0x001fe4000000008a */
[----:B------:R-:W-:Y:S01]  /*3ab0*/  LOP3.LUT R61, R61, R60, RZ, 0x3c, !PT ;  /* 0x0000003c3d3d7212 */ /* 0x000fe200078e3cff */
[----:B-1----:R-:W-:-:S03]  /*3ac0*/  IMAD.WIDE R44, R4, 0x2, R56 ;  /* 0x00000002042c7825 */ /* 0x002fc600078e0238 */
[C---:B------:R-:W-:Y:S02]  /*3ad0*/  LOP3.LUT R60, R61.reuse, R60, RZ, 0x3c, !PT ;  /* 0x0000003c3d3c7212 */ /* 0x040fe400078e3cff */
[----:B------:R0:W5:Y:S02]  /*3ae0*/  @!P0 LDG.E.U16 R139, [R44.64] ;  /* 0x000000062c8b8981 */ /* 0x000164000c1e1500 */
[----:B------:R-:W-:Y:S02]  /*3af0*/  LOP3.LUT R61, R61, R60, RZ, 0x3c, !PT ;  /* 0x0000003c3d3d7212 */ /* 0x000fe400078e3cff */
[----:B------:R1:W-:Y:S01]  /*3b00*/  STS.U16 [R8+0x200], R137 ;  /* 0x0002008908007388 */ /* 0x0003e20000000400 */
[----:B0-----:R-:W-:Y:S01]  /*3b10*/  IMAD.WIDE R44, R4, 0x2, R64 ;  /* 0x00000002042c7825 */ /* 0x001fe200078e0240 */
[----:B-1----:R-:W-:-:S04]  /*3b20*/  PRMT R137, RZ, 0x7610, R137 ;  /* 0x00007610ff897816 */ /* 0x002fc80000000089 */
[----:B------:R0:W5:Y:S01]  /*3b30*/  @!P0 LDG.E.U16 R138, [R44.64] ;  /* 0x000000062c8a8981 */ /* 0x000162000c1e1500 */
[----:B------:R-:W-:-:S03]  /*3b40*/  LOP3.LUT R59, R59, R58, RZ, 0x3c, !PT ;  /* 0x0000003a3b3b7212 */ /* 0x000fc600078e3cff */
[----:B------:R1:W-:Y:S01]  /*3b50*/  STS.U16 [R8+0x600], R135 ;  /* 0x0006008708007388 */ /* 0x0003e20000000400 */
[----:B0-----:R-:W-:Y:S01]  /*3b60*/  IMAD.WIDE R44, R4, 0x2, R62 ;  /* 0x00000002042c7825 */ /* 0x001fe200078e023e */
[----:B-1----:R-:W-:-:S04]  /*3b70*/  PRMT R135, RZ, 0x7610, R135 ;  /* 0x00007610ff877816 */ /* 0x002fc80000000087 */
[----:B------:R0:W5:Y:S01]  /*3b80*/  @!P0 LDG.E.U16 R137, [R44.64] ;  /* 0x000000062c898981 */ /* 0x000162000c1e1500 */
[----:B------:R-:W-:Y:S02]  /*3b90*/  LOP3.LUT R58, R59, R58, RZ, 0x3c, !PT ;  /* 0x0000003a3b3a7212 */ /* 0x000fe400078e3cff */
[----:B------:R-:W-:Y:S01]  /*3ba0*/  LOP3.LUT R55, R55, R54, RZ, 0x3c, !PT ;  /* 0x0000003637377212 */ /* 0x000fe200078e3cff */
[----:B------:R1:W-:Y:S01]  /*3bb0*/  STS.U16 [R8+0xa00], R134 ;  /* 0x000a008608007388 */ /* 0x0003e20000000400 */
[----:B0-----:R-:W-:Y:S01]  /*3bc0*/  IMAD.WIDE R44, R4, 0x2, R60 ;  /* 0x00000002042c7825 */ /* 0x001fe200078e023c */
[----:B------:R-:W-:Y:S02]  /*3bd0*/  LOP3.LUT R59, R59, R58, RZ, 0x3c, !PT ;  /* 0x0000003a3b3b7212 */ /* 0x000fe400078e3cff */
[----:B-1----:R-:W-:Y:S02]  /*3be0*/  PRMT R134, RZ, 0x7610, R134 ;  /* 0x00007610ff867816 */ /* 0x002fe40000000086 */
[----:B------:R0:W5:Y:S01]  /*3bf0*/  @!P0 LDG.E.U16 R135, [R44.64] ;  /* 0x000000062c878981 */ /* 0x000162000c1e1500 */
[----:B------:R-:W-:-:S03]  /*3c00*/  LOP3.LUT R54, R55, R54, RZ, 0x3c, !PT ;  /* 0x0000003637367212 */ /* 0x000fc600078e3cff */
[----:B------:R1:W-:Y:S01]  /*3c10*/  STS.U16 [R8+0xe00], R132 ;  /* 0x000e008408007388 */ /* 0x0003e20000000400 */
[C---:B0-----:R-:W-:Y:S01]  /*3c20*/  IMAD.WIDE R44, R4.reuse, 0x2, R12 ;  /* 0x00000002042c7825 */ /* 0x041fe200078e020c */
[----:B------:R-:W-:Y:S02]  /*3c30*/  LOP3.LUT R55, R55, R54, RZ, 0x3c, !PT ;  /* 0x0000003637377212 */ /* 0x000fe400078e3cff */
[----:B-1----:R-:W-:Y:S02]  /*3c40*/  PRMT R132, RZ, 0x7610, R132 ;  /* 0x00007610ff847816 */ /* 0x002fe40000000084 */
[----:B------:R0:W5:Y:S01]  /*3c50*/  @!P0 LDG.E.U16 R134, [R44.64] ;  /* 0x000000062c868981 */ /* 0x000162000c1e1500 */
[----:B------:R-:W-:Y:S02]  /*3c60*/  PRMT R141, RZ, 0x7610, R141 ;  /* 0x00007610ff8d7816 */ /* 0x000fe4000000008d */
[-C--:B------:R-:W-:Y:S01]  /*3c70*/  LOP3.LUT R53, R53, R52.reuse, RZ, 0x3c, !PT ;  /* 0x0000003435357212 */ /* 0x080fe200078e3cff */
[----:B0-----:R-:W-:Y:S01]  /*3c80*/  IMAD.WIDE R44, R4, 0x2, R58 ;  /* 0x00000002042c7825 */ /* 0x001fe200078e023a */
[----:B------:R0:W-:Y:S04]  /*3c90*/  STS.U16 [R8+0x1200], R47 ;  /* 0x0012002f08007388 */ /* 0x0001e80000000400 */
[----:B------:R1:W5:Y:S01]  /*3ca0*/  @!P0 LDG.E.U16 R132, [R44.64] ;  /* 0x000000062c848981 */ /* 0x000362000c1e1500 */
[----:B------:R-:W-:-:S03]  /*3cb0*/  LOP3.LUT R52, R53, R52, RZ, 0x3c, !PT ;  /* 0x0000003435347212 */ /* 0x000fc600078e3cff */
[----:B------:R4:W-:Y:S01]  /*3cc0*/  STS.U16 [R8+0x1600], R46 ;  /* 0x0016002e08007388 */ /* 0x0009e20000000400 */
[----:B0-----:R-:W-:Y:S02]  /*3cd0*/  IMAD.MOV.U32 R47, RZ, RZ, R78 ;  /* 0x000000ffff2f7224 */ /* 0x001fe400078e004e */
[----:B-1----:R-:W-:Y:S01]  /*3ce0*/  IMAD.WIDE R44, R4, 0x2, R54 ;  /* 0x00000002042c7825 */ /* 0x002fe200078e0236 */
[----:B------:R-:W-:-:S03]  /*3cf0*/  PRMT R78, RZ, 0x7610, R78 ;  /* 0x00007610ff4e7816 */ /* 0x000fc6000000004e */
[----:B----4-:R-:W-:Y:S01]  /*3d00*/  IMAD.MOV.U32 R46, RZ, RZ, R79 ;  /* 0x000000ffff2e7224 */ /* 0x010fe200078e004f */
[----:B------:R0:W4:Y:S01]  /*3d10*/  @!P0 LDG.E.U16 R141, [R44.64] ;  /* 0x000000062c8d8981 */ /* 0x000122000c1e1500 */
[----:B------:R-:W-:Y:S02]  /*3d20*/  LOP3.LUT R75, R75, R74, RZ, 0x3c, !PT ;  /* 0x0000004a4b4b7212 */ /* 0x000fe400078e3cff */
[----:B------:R-:W-:Y:S02]  /*3d30*/  LOP3.LUT R53, R53, R52, RZ, 0x3c, !PT ;  /* 0x0000003435357212 */ /* 0x000fe400078e3cff */
[----:B------:R-:W-:Y:S01]  /*3d40*/  LOP3.LUT R74, R75, R74, RZ, 0x3c, !PT ;  /* 0x0000004a4b4a7212 */ /* 0x000fe200078e3cff */
[----:B0-----:R-:W-:Y:S01]  /*3d50*/  IMAD.WIDE R44, R4, 0x2, R46 ;  /* 0x00000002042c7825 */ /* 0x001fe200078e022e */
[----:B------:R-:W-:Y:S02]  /*3d60*/  PRMT R79, RZ, 0x7610, R79 ;  /* 0x00007610ff4f7816 */ /* 0x000fe4000000004f */
[----:B------:R-:W-:-:S02]  /*3d70*/  LOP3.LUT R51, R51, R50, RZ, 0x3c, !PT ;  /* 0x0000003233337212 */ /* 0x000fc400078e3cff */
[----:B------:R0:W4:Y:S01]  /*3d80*/  @!P0 LDG.E.U16 R78, [R44.64] ;  /* 0x000000062c4e8981 */ /* 0x000122000c1e1500 */
[----:B------:R-:W-:Y:S02]  /*3d90*/  LOP3.LUT R75, R75, R74, RZ, 0x3c, !PT ;  /* 0x0000004a4b4b7212 */ /* 0x000fe400078e3cff */
[----:B------:R-:W-:Y:S01]  /*3da0*/  LOP3.LUT R50, R51, R50, RZ, 0x3c, !PT ;  /* 0x0000003233327212 */ /* 0x000fe200078e3cff */
[----:B------:R1:W-:Y:S01]  /*3db0*/  STS.U16 [R8+0x1e00], R126 ;  /* 0x001e007e08007388 */ /* 0x0003e20000000400 */
[----:B------:R-:W-:Y:S01]  /*3dc0*/  LOP3.LUT R49, R49, R48, RZ, 0x3c, !PT ;  /* 0x0000003031317212 */ /* 0x000fe200078e3cff */
[----:B0-----:R-:W-:Y:S01]  /*3dd0*/  IMAD.WIDE R44, R4, 0x2, R52 ;  /* 0x00000002042c7825 */ /* 0x001fe200078e0234 */
[----:B------:R-:W-:Y:S02]  /*3de0*/  LOP3.LUT R51, R51, R50, RZ, 0x3c, !PT ;  /* 0x0000003233337212 */ /* 0x000fe400078e3cff */
[----:B-1----:R-:W-:Y:S02]  /*3df0*/  PRMT R126, RZ, 0x7610, R126 ;  /* 0x00007610ff7e7816 */ /* 0x002fe4000000007e */
[----:B------:R0:W4:Y:S01]  /*3e00*/  @!P0 LDG.E.U16 R79, [R44.64] ;  /* 0x000000062c4f8981 */ /* 0x000122000c1e1500 */
[----:B------:R-:W-:-:S03]  /*3e10*/  LOP3.LUT R48, R49, R48, RZ, 0x3c, !PT ;  /* 0x0000003031307212 */ /* 0x000fc600078e3cff */
[----:B------:R-:W-:Y:S01]  /*3e20*/  STS.U16 [R8+0x1a00], R127 ;  /* 0x001a007f08007388 */ /* 0x000fe20000000400 */
[----:B0-----:R-:W-:-:S03]  /*3e30*/  IMAD.WIDE R44, R4, 0x2, R74 ;  /* 0x00000002042c7825 */ /* 0x001fc600078e024a */
[----:B------:R0:W-:Y:S01]  /*3e40*/  STS.U16 [R9+0x300], R125 ;  /* 0x0003007d09007388 */ /* 0x0001e20000000400 */
[----:B------:R-:W-:-:S03]  /*3e50*/  LOP3.LUT R49, R49, R48, RZ, 0x3c, !PT ;  /* 0x0000003031317212 */ /* 0x000fc600078e3cff */
[----:B------:R1:W4:Y:S01]  /*3e60*/  @!P0 LDG.E.U16 R126, [R44.64] ;  /* 0x000000062c7e8981 */ /* 0x000322000c1e1500 */
[----:B0-----:R-:W-:Y:S01]  /*3e70*/  PRMT R125, RZ, 0x7610, R125 ;  /* 0x00007610ff7d7816 */ /* 0x001fe2000000007d */
[C---:B-1----:R-:W-:Y:S02]  /*3e80*/  IMAD.WIDE R44, R4.reuse, 0x2, R50 ;  /* 0x00000002042c7825 */ /* 0x042fe400078e0232 */
[----:B------:R0:W-:Y:S04]  /*3e90*/  STS.U16 [R9+0x700], R124 ;  /* 0x0007007c09007388 */ /* 0x0001e80000000400 */
[----:B------:R1:W4:Y:S01]  /*3ea0*/  @!P0 LDG.E.U16 R125, [R44.64] ;  /* 0x000000062c7d8981 */ /* 0x000322000c1e1500 */
[-C--:B------:R-:W-:Y:S02]  /*3eb0*/  LOP3.LUT R43, R43, R42.reuse, RZ, 0x3c, !PT ;  /* 0x0000002a2b2b7212 */ /* 0x080fe400078e3cff */
[----:B0-----:R-:W-:Y:S01]  /*3ec0*/  PRMT R124, RZ, 0x7610, R124 ;  /* 0x00007610ff7c7816 */ /* 0x001fe2000000007c */
[----:B-1----:R-:W-:Y:S01]  /*3ed0*/  IMAD.WIDE R44, R4, 0x2, R48 ;  /* 0x00000002042c7825 */ /* 0x002fe200078e0230 */
[----:B------:R-:W-:Y:S01]  /*3ee0*/  LOP3.LUT R42, R43, R42, RZ, 0x3c, !PT ;  /* 0x0000002a2b2a7212 */ /* 0x000fe200078e3cff */
[----:B------:R0:W-:Y:S04]  /*3ef0*/  STS.U16 [R9+0xb00], R103 ;  /* 0x000b006709007388 */ /* 0x0001e80000000400 */
[----:B------:R1:W4:Y:S01]  /*3f00*/  @!P0 LDG.E.U16 R124, [R44.64] ;  /* 0x000000062c7c8981 */ /* 0x000322000c1e1500 */
[----:B------:R-:W-:-:S02]  /*3f10*/  LOP3.LUT R69, R69, R68, RZ, 0x3c, !PT ;  /* 0x0000004445457212 */ /* 0x000fc400078e3cff */
[----:B------:R-:W-:Y:S02]  /*3f20*/  LOP3.LUT R43, R43, R42, RZ, 0x3c, !PT ;  /* 0x0000002a2b2b7212 */ /* 0x000fe400078e3cff */
[----:B0-----:R-:W-:Y:S01]  /*3f30*/  PRMT R103, RZ, 0x7610, R103 ;  /* 0x00007610ff677816 */ /* 0x001fe20000000067 */
[----:B-1----:R-:W-:Y:S02]  /*3f40*/  IMAD.MOV.U32 R44, RZ, RZ, R77 ;  /* 0x000000ffff2c7224 */ /* 0x002fe400078e004d */
[----:B------:R-:W-:Y:S01]  /*3f50*/  IMAD.MOV.U32 R45, RZ, RZ, R76 ;  /* 0x000000ffff2d7224 */ /* 0x000fe200078e004c */
[----:B------:R-:W-:-:S03]  /*3f60*/  LOP3.LUT R68, R69, R68, RZ, 0x3c, !PT ;  /* 0x0000004445447212 */ /* 0x000fc600078e3cff */
[----:B------:R-:W-:Y:S01]  /*3f70*/  IMAD.WIDE R76, R4, 0x2, R44 ;  /* 0x00000002044c7825 */ /* 0x000fe200078e022c */
[----:B------:R0:W-:Y:S01]  /*3f80*/  STS.U16 [R9+0xf00], R102 ;  /* 0x000f006609007388 */ /* 0x0001e20000000400 */
[----:B------:R-:W-:-:S03]  /*3f90*/  LOP3.LUT R69, R69, R68, RZ, 0x3c, !PT ;  /* 0x0000004445457212 */ /* 0x000fc600078e3cff */
[----:B------:R1:W4:Y:S01]  /*3fa0*/  @!P0 LDG.E.U16 R103, [R76.64] ;  /* 0x000000064c678981 */ /* 0x000322000c1e1500 */
[----:B0-----:R-:W-:Y:S01]  /*3fb0*/  PRMT R102, RZ, 0x7610, R102 ;  /* 0x00007610ff667816 */ /* 0x001fe20000000066 */
[----:B-1----:R-:W-:Y:S01]  /*3fc0*/  IMAD.WIDE R76, R4, 0x2, R42 ;  /* 0x00000002044c7825 */ /* 0x002fe200078e022a */
[----:B------:R-:W-:-:S04]  /*3fd0*/  PRMT R146, RZ, 0x7610, R146 ;  /* 0x00007610ff927816 */ /* 0x000fc80000000092 */
[----:B------:R0:W4:Y:S02]  /*3fe0*/  @!P0 LDG.E.U16 R102, [R76.64] ;  /* 0x000000064c668981 */ /* 0x000124000c1e1500 */
[----:B0-----:R-:W-:-:S05]  /*3ff0*/  IMAD.WIDE R76, R4, 0x2, R68 ;  /* 0x00000002044c7825 */ /* 0x001fca00078e0244 */
[----:B------:R-:W4:Y:S04]  /*4000*/  @!P0 LDG.E.U16 R146, [R76.64] ;  /* 0x000000064c928981 */ /* 0x000f28000c1e1500 */
[----:B------:R-:W-:Y:S04]  /*4010*/  STS.U16 [R9+0x1300], R101 ;  /* 0x0013006509007388 */ /* 0x000fe80000000400 */
[----:B------:R-:W-:Y:S04]  /*4020*/  STS.U16 [R9+0x1700], R81 ;  /* 0x0017005109007388 */ /* 0x000fe80000000400 */
[----:B------:R-:W-:Y:S04]  /*4030*/  STS.U16 [R9+0x1b00], R80 ;  /* 0x001b005009007388 */ /* 0x000fe80000000400 */
[----:B------:R-:W-:Y:S04]  /*4040*/  STS.U16 [R9+0x1f00], R85 ;  /* 0x001f005509007388 */ /* 0x000fe80000000400 */
[----:B------:R-:W-:Y:S04]  /*4050*/  STS.U16 [R2+0x2000], R84 ;  /* 0x0020005402007388 */ /* 0x000fe80000000400 */
[----:B------:R-:W-:Y:S04]  /*4060*/  STS.U16 [R2+0x2400], R87 ;  /* 0x0024005702007388 */ /* 0x000fe80000000400 */
[----:B--2---:R-:W-:Y:S04]  /*4070*/  STS.U16 [R2+0x2800], R91 ;  /* 0x0028005b02007388 */ /* 0x004fe80000000400 */
[----:B------:R-:W-:Y:S04]  /*4080*/  STS.U16 [R2+0x2c00], R142 ;  /* 0x002c008e02007388 */ /* 0x000fe80000000400 */
[----:B---3--:R-:W-:Y:S04]  /*4090*/  STS.U16 [R2+0x3000], R140 ;  /* 0x0030008c02007388 */ /* 0x008fe80000000400 */
[----:B-----5:R-:W-:Y:S04]  /*40a0*/  STS.U16 [R2+0x3400], R135 ;  /* 0x0034008702007388 */ /* 0x020fe80000000400 */
[----:B----4-:R-:W-:Y:S04]  /*40b0*/  STS.U16 [R2+0x3800], R78 ;  /* 0x0038004e02007388 */ /* 0x010fe80000000400 */
[----:B------:R-:W-:Y:S04]  /*40c0*/  STS.U16 [R2+0x3c00], R124 ;  /* 0x003c007c02007388 */ /* 0x000fe80000000400 */
        /* <DEDUP_REMOVED lines=24> */
[----:B------:R-:W-:Y:S06]  /*4250*/  BAR.SYNC.DEFER_BLOCKING 0x0 ;  /* 0x0000000000007b1d */ /* 0x000fec0000010000 */
[----:B------:R-:W-:Y:S04]  /*4260*/  LDSM.16.MT88.4 R100, [R3] ;  /* 0x000000000364783b */ /* 0x000fe80000004200 */
[----:B------:R-:W0:Y:S04]  /*4270*/  LDSM.16.M88.4 R76, [R6+0x2000] ;  /* 0x00200000064c783b */ /* 0x000e280000000200 */
[----:B------:R-:W1:Y:S04]  /*4280*/  LDSM.16.M88.4 R80, [R6+0x2800] ;  /* 0x002800000650783b */ /* 0x000e680000000200 */
[----:B------:R-:W2:Y:S04]  /*4290*/  LDSM.16.M88.4 R84, [R6+0x3000] ;  /* 0x003000000654783b */ /* 0x000ea80000000200 */
[----:B------:R-:W3:Y:S04]  /*42a0*/  LDSM.16.M88.4 R88, [R6+0x3800] ;  /* 0x003800000658783b */ /* 0x000ee80000000200 */
[----:B------:R-:W4:Y:S04]  /*42b0*/  LDSM.16.MT88.4 R124, [R3+0x800] ;  /* 0x00080000037c783b */ /* 0x000f280000004200 */
[----:B------:R-:W5:Y:S04]  /*42c0*/  LDSM.16.MT88.4 R132, [R219] ;  /* 0x00000000db84783b */ /* 0x000f680000004200 */
[----:B------:R-:W-:Y:S04]  /*42d0*/  LDSM.16.M88.4 R136, [R10+0x2800] ;  /* 0x002800000a88783b */ /* 0x000fe80000000200 */
[----:B------:R-:W-:Y:S04]  /*42e0*/  LDSM.16.M88.4 R140, [R10+0x3000] ;  /* 0x003000000a8c783b */ /* 0x000fe80000000200 */
[----:B------:R-:W-:Y:S04]  /*42f0*/  LDSM.16.M88.4 R144, [R10+0x3800] ;  /* 0x003800000a90783b */ /* 0x000fe80000000200 */
[----:B------:R-:W-:Y:S01]  /*4300*/  LDSM.16.MT88.4 R148, [R219+0x1000] ;  /* 0x00100000db94783b */ /* 0x000fe20000004200 */
[C---:B0-----:R-:W-:Y:S08]  /*4310*/  HMMA.16816.F32.BF16 R112, R100.reuse, R76, R112 ;  /* 0x0000004c6470723c */ /* 0x041ff00000041870 */
[C---:B-1----:R-:W-:Y:S08]  /*4320*/  HMMA.16816.F32.BF16 R116, R100.reuse, R80, R116 ;  /* 0x000000506474723c */ /* 0x042ff00000041874 */
[C---:B--2---:R-:W-:Y:S08]  /*4330*/  HMMA.16816.F32.BF16 R120, R100.reuse, R84, R120 ;  /* 0x000000546478723c */ /* 0x044ff00000041878 */
[----:B---3--:R-:W-:Y:S01]  /*4340*/  HMMA.16816.F32.BF16 R128, R100, R88, R128 ;  /* 0x000000586480723c */ /* 0x008fe20000041880 */
[----:B------:R-:W0:Y:S07]  /*4350*/  LDSM.16.MT88.4 R100, [R219+0x800] ;  /* 0x00080000db64783b */ /* 0x000e2e0000004200 */
[C---:B----4-:R-:W-:Y:S08]  /*4360*/  HMMA.16816.F32.BF16 R112, R124.reuse, R78, R112 ;  /* 0x0000004e7c70723c */ /* 0x050ff00000041870 */
[C---:B------:R-:W-:Y:S08]  /*4370*/  HMMA.16816.F32.BF16 R116, R124.reuse, R82, R116 ;  /* 0x000000527c74723c */ /* 0x040ff00000041874 */
[----:B------:R-:W-:Y:S08]  /*4380*/  HMMA.16816.F32.BF16 R120, R124, R86, R120 ;  /* 0x000000567c78723c */ /* 0x000ff00000041878 */
[C---:B-----5:R-:W-:Y:S08]  /*4390*/  HMMA.16816.F32.BF16 R92, R132.reuse, R76, R92 ;  /* 0x0000004c845c723c */ /* 0x060ff0000004185c */
[C---:B------:R-:W-:Y:S08]  /*43a0*/  HMMA.16816.F32.BF16 R96, R132.reuse, R80, R96 ;  /* 0x000000508460723c */ /* 0x040ff00000041860 */
[C---:B------:R-:W-:Y:S08]  /*43b0*/  HMMA.16816.F32.BF16 R104, R132.reuse, R84, R104 ;  /* 0x000000548468723c */ /* 0x040ff00000041868 */
[----:B------:R-:W-:Y:S01]  /*43c0*/  HMMA.16816.F32.BF16 R108, R132, R88, R108 ;  /* 0x00000058846c723c */ /* 0x000fe2000004186c */
[----:B------:R-:W-:Y:S07]  /*43d0*/  LDSM.16.M88.4 R132, [R10+0x2000] ;  /* 0x002000000a84783b */ /* 0x000fee0000000200 */
[----:B------:R-:W-:Y:S01]  /*43e0*/  HMMA.16816.F32.BF16 R124, R124, R90, R128 ;  /* 0x0000005a7c7c723c */ /* 0x000fe20000041880 */
[----:B------:R-:W1:Y:S01]  /*43f0*/  LDSM.16.MT88.4 R128, [R3+0x1000] ;  /* 0x001000000380783b */ /* 0x000e620000004200 */
[----:B------:R-:W-:-:S04]  /*4400*/  IMAD.WIDE R76, R5, 0x2, R42 ;  /* 0x00000002054c7825 */ /* 0x000fc800078e022a */
[----:B------:R-:W-:Y:S02]  /*4410*/  IMAD.WIDE R44, R5, 0x2, R44 ;  /* 0x00000002052c7825 */ /* 0x000fe400078e022c */
[C---:B0-----:R-:W-:Y:S02]  /*4420*/  HMMA.16816.F32.BF16 R92, R100.reuse, R78, R92 ;  /* 0x0000004e645c723c */ /* 0x041fe4000004185c */
[----:B------:R-:W-:Y:S02]  /*4430*/  IMAD.MOV.U32 R43, RZ, RZ, R76 ;  /* 0x000000ffff2b7224 */ /* 0x000fe400078e004c */
[----:B------:R-:W-:Y:S02]  /*4440*/  IMAD.MOV.U32 R42, RZ, RZ, R77 ;  /* 0x000000ffff2a7224 */ /* 0x000fe400078e004d */
[----:B------:R-:W-:Y:S02]  /*4450*/  IMAD.MOV.U32 R77, RZ, RZ, R44 ;  /* 0x000000ffff4d7224 */ /* 0x000fe400078e002c */
[----:B------:R-:W-:Y:S01]  /*4460*/  HMMA.16816.F32.BF16 R96, R100, R82, R96 ;  /* 0x000000526460723c */ /* 0x000fe20000041860 */
[----:B------:R-:W-:-:S02]  /*4470*/  IMAD.MOV.U32 R76, RZ, RZ, R45 ;  /* 0x000000ffff4c7224 */ /* 0x000fc400078e002d */
[----:B------:R-:W-:-:S05]  /*4480*/  IMAD.WIDE R44, R5, 0x2, R50 ;  /* 0x00000002052c7825 */ /* 0x000fca00078e0232 */
[----:B------:R-:W-:Y:S01]  /*4490*/  HMMA.16816.F32.BF16 R104, R100, R86, R104 ;  /* 0x000000566468723c */ /* 0x000fe20000041868 */
[----:B------:R-:W-:-:S07]  /*44a0*/  IMAD.WIDE R80, R5, 0x2, R74 ;  /* 0x0000000205507825 */ /* 0x000fce00078e024a */
[----:B------:R-:W-:Y:S01]  /*44b0*/  HMMA.16816.F32.BF16 R108, R100, R90, R108 ;  /* 0x0000005a646c723c */ /* 0x000fe2000004186c */
[----:B------:R-:W-:Y:S02]  /*44c0*/  IMAD.MOV.U32 R75, RZ, RZ, R80 ;  /* 0x000000ffff4b7224 */ /* 0x000fe400078e0050 */
[----:B------:R-:W-:Y:S02]  /*44d0*/  IMAD.MOV.U32 R74, RZ, RZ, R81 ;  /* 0x000000ffff4a7224 */ /* 0x000fe400078e0051 */
[----:B------:R-:W-:Y:S02]  /*44e0*/  IMAD.MOV.U32 R51, RZ, RZ, R44 ;  /* 0x000000ffff337224 */ /* 0x000fe400078e002c */
[----:B------:R-:W-:Y:S01]  /*44f0*/  IMAD.MOV.U32 R50, RZ, RZ, R45 ;  /* 0x000000ffff327224 */ /* 0x000fe200078e002d */
[C---:B-1----:R-:W-:Y:S01]  /*4500*/  HMMA.16816.F32.BF16 R112, R128.reuse, R132, R112 ;  /* 0x000000848070723c */ /* 0x042fe20000041870 */
[C---:B------:R-:W-:Y:S02]  /*4510*/  IMAD.WIDE R80, R5.reuse, 0x2, R46 ;  /* 0x0000000205507825 */ /* 0x040fe400078e022e */
[----:B------:R-:W-:Y:S05]  /*4520*/  LDSM.16.MT88.4 R44, [R219+0x1800] ;  /* 0x00180000db2c783b */ /* 0x000fea0000004200 */
[C---:B------:R-:W-:Y:S08]  /*4530*/  HMMA.16816.F32.BF16 R116, R128.reuse, R136, R116 ;  /* 0x000000888074723c */ /* 0x040ff00000041874 */
[C---:B------:R-:W-:Y:S08]  /*4540*/  HMMA.16816.F32.BF16 R120, R128.reuse, R140, R120 ;  /* 0x0000008c8078723c */ /* 0x040ff00000041878 */
[----:B------:R-:W-:Y:S01]  /*4550*/  HMMA.16816.F32.BF16 R124, R128, R144, R124 ;  /* 0x00000090807c723c */ /* 0x000fe2000004187c */
[----:B------:R-:W0:Y:S01]  /*4560*/  LDSM.16.MT88.4 R128, [R3+0x1800] ;  /* 0x001800000380783b */ /* 0x000e220000004200 */
[----:B------:R-:W-:-:S04]  /*4570*/  IMAD.WIDE R78, R5, 0x2, R68 ;  /* 0x00000002054e7825 */ /* 0x000fc800078e0244 */
[----:B------:R-:W-:Y:S02]  /*4580*/  IMAD.MOV.U32 R69, RZ, RZ, R78 ;  /* 0x000000ffff457224 */ /* 0x000fe400078e004e */
[----:B------:R-:W-:Y:S02]  /*4590*/  IMAD.MOV.U32 R68, RZ, RZ, R79 ;  /* 0x000000ffff447224 */ /* 0x000fe400078e004f */
[----:B------:R-:W-:Y:S01]  /*45a0*/  IMAD.WIDE R78, R5, 0x2, R48 ;  /* 0x00000002054e7825 */ /* 0x000fe200078e0230 */
[----:B------:R-:W-:Y:S03]  /*45b0*/  HMMA.16816.F32.BF16 R92, R148, R132, R92 ;  /* 0x00000084945c723c */ /* 0x000fe6000004185c */
[----:B------:R-:W-:Y:S02]  /*45c0*/  IMAD.MOV.U32 R49, RZ, RZ, R78 ;  /* 0x000000ffff317224 */ /* 0x000fe400078e004e */
[----:B------:R-:W-:-:S03]  /*45d0*/  IMAD.MOV.U32 R48, RZ, RZ, R79 ;  /* 0x000000ffff307224 */ /* 0x000fc600078e004f */
[----:B------:R-:W-:Y:S01]  /*45e0*/  HMMA.16816.F32.BF16 R96, R148, R136, R96 ;  /* 0x000000889460723c */ /* 0x000fe20000041860 */
[----:B------:R-:W-:-:S07]  /*45f0*/  IMAD.WIDE R78, R5, 0x2, R52 ;  /* 0x00000002054e7825 */ /* 0x000fce00078e0234 */
[----:B------:R-:W-:Y:S01]  /*4600*/  HMMA.16816.F32.BF16 R104, R148, R140, R104 ;  /* 0x0000008c9468723c */ /* 0x000fe20000041868 */
[----:B------:R-:W-:-:S07]  /*4610*/  IMAD.MOV.U32 R53, RZ, RZ, R78 ;  /* 0x000000ffff357224 */ /* 0x000fce00078e004e */
[----:B------:R-:W-:Y:S01]  /*4620*/  HMMA.16816.F32.BF16 R108, R148, R144, R108 ;  /* 0x00000090946c723c */ /* 0x000fe2000004186c */
[----:B------:R-:W-:Y:S01]  /*4630*/  IMAD.MOV.U32 R52, RZ, RZ, R79 ;  /* 0x000000ffff347224 */ /* 0x000fe200078e004f */
[----:B------:R-:W-:Y:S01]  /*4640*/  IADD3 R11, R11, -0x1, RZ ;  /* 0xffffffff0b0b7810 */ /* 0x000fe20007ffe0ff */
[----:B------:R-:W-:Y:S02]  /*4650*/  IMAD.MOV.U32 R79, RZ, RZ, R80 ;  /* 0x000000ffff4f7224 */ /* 0x000fe400078e0050 */
[----:B------:R-:W-:Y:S02]  /*4660*/  IMAD.MOV.U32 R78, RZ, RZ, R81 ;  /* 0x000000ffff4e7224 */ /* 0x000fe400078e0051 */
[----:B------:R-:W-:Y:S01]  /*4670*/  IMAD.WIDE R80, R5, 0x2, R58 ;  /* 0x0000000205507825 */ /* 0x000fe200078e023a */
[----:B------:R-:W-:-:S03]  /*4680*/  ISETP.NE.U32.AND P0, PT, R11, RZ, PT ;  /* 0x000000ff0b00720c */ /* 0x000fc60003f05070 */
[----:B------:R-:W-:Y:S02]  /*4690*/  IMAD.MOV.U32 R59, RZ, RZ, R80 ;  /* 0x000000ffff3b7224 */ /* 0x000fe400078e0050 */
[----:B------:R-:W-:Y:S02]  /*46a0*/  IMAD.MOV.U32 R58, RZ, RZ, R81 ;  /* 0x000000ffff3a7224 */ /* 0x000fe400078e0051 */
[----:B------:R-:W-:-:S04]  /*46b0*/  IMAD.WIDE R82, R5, 0x2, R54 ;  /* 0x0000000205527825 */ /* 0x000fc800078e0236 */
[----:B------:R-:W-:-:S04]  /*46c0*/  IMAD.WIDE R80, R5, 0x2, R60 ;  /* 0x0000000205507825 */ /* 0x000fc800078e023c */
[----:B------:R-:W-:-:S04]  /*46d0*/  IMAD.WIDE R20, R5, 0x2, R20 ;  /* 0x0000000205147825 */ /* 0x000fc800078e0214 */
[----:B------:R-:W-:Y:S02]  /*46e0*/  IMAD.MOV.U32 R55, RZ, RZ, R82 ;  /* 0x000000ffff377224 */ /* 0x000fe400078e0052 */
[----:B------:R-:W-:Y:S02]  /*46f0*/  IMAD.MOV.U32 R54, RZ, RZ, R83 ;  /* 0x000000ffff367224 */ /* 0x000fe400078e0053 */
[----:B------:R-:W-:Y:S02]  /*4700*/  IMAD.MOV.U32 R61, RZ, RZ, R80 ;  /* 0x000000ffff3d7224 */ /* 0x000fe400078e0050 */
[----:B------:R-:W-:Y:S02]  /*4710*/  IMAD.MOV.U32 R60, RZ, RZ, R81 ;  /* 0x000000ffff3c7224 */ /* 0x000fe400078e0051 */
[----:B------:R-:W-:-:S04]  /*4720*/  IMAD.WIDE R82, R5, 0x2, R64 ;  /* 0x0000000205527825 */ /* 0x000fc800078e0240 */
[----:B------:R-:W-:-:S04]  /*4730*/  IMAD.WIDE R80, R5, 0x2, R56 ;  /* 0x0000000205507825 */ /* 0x000fc800078e0238 */
[----:B------:R-:W-:Y:S02]  /*4740*/  IMAD.MOV.U32 R85, RZ, RZ, c[0x0][0x188] ;  /* 0x00006200ff557624 */ /* 0x000fe400078e00ff */
[----:B------:R-:W-:Y:S02]  /*4750*/  IMAD.MOV.U32 R136, RZ, RZ, R20 ;  /* 0x000000ffff887224 */ /* 0x000fe400078e0014 */
[----:B------:R-:W-:Y:S02]  /*4760*/  IMAD.MOV.U32 R133, RZ, RZ, R21 ;  /* 0x000000ffff857224 */ /* 0x000fe400078e0015 */
[----:B------:R-:W-:Y:S01]  /*4770*/  IMAD.WIDE R20, R5, 0x2, R152 ;  /* 0x0000000205147825 */ /* 0x000fe200078e0298 */
[----:B0-----:R-:W-:Y:S01]  /*4780*/  HMMA.16816.F32.BF16 R112, R128, R134, R112 ;  /* 0x000000868070723c */ /* 0x001fe20000041870 */
[----:B------:R-:W-:Y:S02]  /*4790*/  UIADD3 UR4, UR4, -0x40, URZ ;  /* 0xffffffc004047890 */ /* 0x000fe4000fffe03f */
[----:B------:R-:W-:-:S02]  /*47a0*/  IMAD.MOV.U32 R65, RZ, RZ, R82 ;  /* 0x000000ffff417224 */ /* 0x000fc400078e0052 */
[----:B------:R-:W-:Y:S02]  /*47b0*/  IMAD.MOV.U32 R64, RZ, RZ, R83 ;  /* 0x000000ffff407224 */ /* 0x000fe400078e0053 */
[----:B------:R-:W-:Y:S01]  /*47c0*/  IMAD.MOV.U32 R57, RZ, RZ, R80 ;  /* 0x000000ffff397224 */ /* 0x000fe200078e0050 */
[----:B------:R-:W-:Y:S01]  /*47d0*/  HMMA.16816.F32.BF16 R116, R128, R138, R116 ;  /* 0x0000008a8074723c */ /* 0x000fe20000041874 */
[----:B------:R-:W-:Y:S02]  /*47e0*/  IMAD.MOV.U32 R56, RZ, RZ, R81 ;  /* 0x000000ffff387224 */ /* 0x000fe400078e0051 */
[----:B------:R-:W-:-:S04]  /*47f0*/  IMAD.WIDE R18, R5, 0x2, R18 ;  /* 0x0000000205127825 */ /* 0x000fc800078e0212 */
[C---:B------:R-:W-:Y:S01]  /*4800*/  IMAD.WIDE R80, R5.reuse, 0x2, R72 ;  /* 0x0000000205507825 */ /* 0x040fe200078e0248 */
[----:B------:R-:W-:Y:S03]  /*4810*/  HMMA.16816.F32.BF16 R120, R128, R142, R120 ;  /* 0x0000008e8078723c */ /* 0x000fe60000041878 */
[----:B------:R-:W-:-:S04]  /*4820*/  IMAD.WIDE R82, R5, 0x2, R22 ;  /* 0x0000000205527825 */ /* 0x000fc800078e0216 */
[----:B------:R-:W-:Y:S01]  /*4830*/  IMAD.WIDE R14, R5, 0x2, R14 ;  /* 0x00000002050e7825 */ /* 0x000fe200078e020e */
[----:B------:R-:W-:Y:S03]  /*4840*/  HMMA.16816.F32.BF16 R128, R128, R146, R124 ;  /* 0x000000928080723c */ /* 0x000fe6000004187c */
[----:B------:R-:W-:Y:S02]  /*4850*/  IMAD.SHL.U32 R85, R85, 0x40, RZ ;  /* 0x0000004055557824 */ /* 0x000fe400078e00ff */
[----:B------:R-:W-:Y:S02]  /*4860*/  IMAD.MOV.U32 R153, RZ, RZ, R20 ;  /* 0x000000ffff997224 */ /* 0x000fe400078e0014 */
[----:B------:R-:W-:Y:S01]  /*4870*/  IMAD.MOV.U32 R152, RZ, RZ, R21 ;  /* 0x000000ffff987224 */ /* 0x000fe200078e0015 */
[----:B------:R-:W-:Y:S01]  /*4880*/  HMMA.16816.F32.BF16 R92, R44, R134, R92 ;  /* 0x000000862c5c723c */ /* 0x000fe2000004185c */
[----:B------:R-:W-:-:S02]  /*4890*/  IMAD.MOV.U32 R20, RZ, RZ, R18 ;  /* 0x000000ffff147224 */ /* 0x000fc400078e0012 */
[----:B------:R-:W-:Y:S02]  /*48a0*/  IMAD.MOV.U32 R21, RZ, RZ, R19 ;  /* 0x000000ffff157224 */ /* 0x000fe400078e0013 */
[----:B------:R-:W-:-:S03]  /*48b0*/  IMAD.WIDE R12, R5, 0x2, R12 ;  /* 0x00000002050c7825 */ /* 0x000fc600078e020c */
[----:B------:R-:W-:Y:S01]  /*48c0*/  HMMA.16816.F32.BF16 R96, R44, R138, R96 ;  /* 0x0000008a2c60723c */ /* 0x000fe20000041860 */
[----:B------:R-:W-:-:S04]  /*48d0*/  IMAD.WIDE R62, R5, 0x2, R62 ;  /* 0x00000002053e7825 */ /* 0x000fc800078e023e */
[----:B------:R-:W-:-:S03]  /*48e0*/  IMAD.WIDE R66, R5, 0x2, R66 ;  /* 0x0000000205427825 */ /* 0x000fc600078e0242 */
[----:B------:R-:W-:Y:S01]  /*48f0*/  HMMA.16816.F32.BF16 R104, R44, R142, R104 ;  /* 0x0000008e2c68723c */ /* 0x000fe20000041868 */
[----:B------:R-:W-:-:S04]  /*4900*/  IMAD.WIDE R70, R5, 0x2, R70 ;  /* 0x0000000205467825 */ /* 0x000fc800078e0246 */
[----:B------:R-:W-:-:S03]  /*4910*/  IMAD.MOV.U32 R73, RZ, RZ, R80 ;  /* 0x000000ffff497224 */ /* 0x000fc600078e0050 */
[----:B------:R-:W-:Y:S01]  /*4920*/  HMMA.16816.F32.BF16 R108, R44, R146, R108 ;  /* 0x000000922c6c723c */ /* 0x000fe2000004186c */
[----:B------:R-:W-:Y:S02]  /*4930*/  IMAD.MOV.U32 R72, RZ, RZ, R81 ;  /* 0x000000ffff487224 */ /* 0x000fe400078e0051 */
[----:B------:R-:W-:-:S04]  /*4940*/  IMAD.WIDE R28, R5, 0x2, R28 ;  /* 0x00000002051c7825 */ /* 0x000fc800078e021c */
[----:B------:R-:W-:Y:S02]  /*4950*/  IMAD.MOV.U32 R23, RZ, RZ, R82 ;  /* 0x000000ffff177224 */ /* 0x000fe400078e0052 */
[----:B------:R-:W-:Y:S02]  /*4960*/  IMAD.MOV.U32 R22, RZ, RZ, R83 ;  /* 0x000000ffff167224 */ /* 0x000fe400078e0053 */
[----:B------:R-:W-:-:S04]  /*4970*/  IMAD.WIDE R34, R5, 0x2, R34 ;  /* 0x0000000205227825 */ /* 0x000fc800078e0222 */
[----:B------:R-:W-:-:S04]  /*4980*/  IMAD.WIDE R24, R5, 0x2, R24 ;  /* 0x0000000205187825 */ /* 0x000fc800078e0218 */
[----:B------:R-:W-:-:S04]  /*4990*/  IMAD.WIDE R26, R5, 0x2, R26 ;  /* 0x00000002051a7825 */ /* 0x000fc800078e021a */
[----:B------:R-:W-:Y:S02]  /*49a0*/  IMAD.MOV.U32 R18, RZ, RZ, R14 ;  /* 0x000000ffff127224 */ /* 0x000fe400078e000e */
[----:B------:R-:W-:Y:S02]  /*49b0*/  IMAD.MOV.U32 R19, RZ, RZ, R15 ;  /* 0x000000ffff137224 */ /* 0x000fe400078e000f */
[----:B------:R-:W-:-:S04]  /*49c0*/  IMAD.WIDE R16, R5, 0x2, R16 ;  /* 0x0000000205107825 */ /* 0x000fc800078e0210 */
[----:B------:R-:W-:-:S04]  /*49d0*/  IMAD.WIDE R40, R5, 0x2, R40 ;  /* 0x0000000205287825 */ /* 0x000fc800078e0228 */
[----:B------:R-:W-:-:S04]  /*49e0*/  IMAD.WIDE R30, R5, 0x2, R30 ;  /* 0x00000002051e7825 */ /* 0x000fc800078e021e */
[----:B------:R-:W-:-:S04]  /*49f0*/  IMAD.WIDE R38, R5, 0x2, R38 ;  /* 0x0000000205267825 */ /* 0x000fc800078e0226 */
[----:B------:R-:W-:-:S04]  /*4a00*/  IMAD.WIDE R36, R5, 0x2, R36 ;  /* 0x0000000205247825 */ /* 0x000fc800078e0224 */
[----:B------:R-:W-:Y:S01]  /*4a10*/  IMAD.WIDE R32, R85, 0x2, R32 ;  /* 0x0000000255207825 */ /* 0x000fe200078e0220 */
[----:B------:R-:W-:Y:S01]  /*4a20*/  @!P0 CALL.REL.NOINC `(.L_x_2) ;  /* 0x0000001000008944 */ /* 0x000fe20003c00000 */
[----:B------:R-:W-:Y:S05]  /*4a30*/  BRA `(.L_x_3) ;  /* 0xffffe29000007947 */ /* 0x000fea000383ffff */
.L_x_2:
[----:B------:R-:W-:Y:S02]  /*4a40*/  F2FP.BF16.PACK_AB R2, R99, R95 ;  /* 0x0000005f6302723e */ /* 0x000fe400000010ff */
[----:B------:R-:W-:Y:S02]  /*4a50*/  F2FP.BF16.PACK_AB R4, R119, R115 ;  /* 0x000000737704723e */ /* 0x000fe400000010ff */
[----:B------:R-:W-:Y:S02]  /*4a60*/  F2FP.BF16.PACK_AB R6, R97, R93 ;  /* 0x0000005d6106723e */ /* 0x000fe400000010ff */
[----:B------:R-:W-:Y:S02]  /*4a70*/  F2FP.BF16.PACK_AB R8, R117, R113 ;  /* 0x000000717508723e */ /* 0x000fe400000010ff */
[----:B------:R-:W-:Y:S02]  /*4a80*/  F2FP.BF16.PACK_AB R3, R111, R107 ;  /* 0x0000006b6f03723e */ /* 0x000fe400000010ff */
[----:B------:R-:W-:-:S02]  /*4a90*/  F2FP.BF16.PACK_AB R95, R110, R106 ;  /* 0x0000006a6e5f723e */ /* 0x000fc400000010ff */
        /* <DEDUP_REMOVED lines=10> */
.L_x_1:
[----:B------:R-:W0:Y:S01]  /*4b40*/  S2R R0, SR_TID.X ;  /* 0x0000000000007919 */ /* 0x000e220000002100 */
[----:B------:R-:W-:-:S03]  /*4b50*/  LOP3.LUT R13, R154, 0x60, RZ, 0xc0, !PT ;  /* 0x000000609a0d7812 */ /* 0x000fc600078ec0ff */
[----:B------:R-:W-:Y:S01]  /*4b60*/  BAR.SYNC.DEFER_BLOCKING 0x0 ;  /* 0x0000000000007b1d */ /* 0x000fe20000010000 */
[C---:B------:R-:W-:Y:S01]  /*4b70*/  ISETP.GE.AND P0, PT, R187.reuse, c[0x0][0x178], PT ;  /* 0x00005e00bb007a0c */ /* 0x040fe20003f06270 */
[----:B------:R-:W-:-:S03]  /*4b80*/  IMAD R187, R187, c[0x0][0x194], RZ ;  /* 0x00006500bbbb7a24 */ /* 0x000fc600078e02ff */
[C---:B------:R-:W-:Y:S01]  /*4b90*/  ISETP.LT.AND P4, PT, R186.reuse, c[0x0][0x17c], !P0 ;  /* 0x00005f00ba007a0c */ /* 0x040fe20004781270 */
[----:B------:R-:W-:Y:S01]  /*4ba0*/  IMAD R186, R186, c[0x0][0x198], RZ ;  /* 0x00006600baba7a24 */ /* 0x000fe200078e02ff */
[C---:B------:R-:W-:Y:S01]  /*4bb0*/  ISETP.LT.AND P2, PT, R185.reuse, c[0x0][0x17c], !P0 ;  /* 0x00005f00b9007a0c */ /* 0x040fe20004741270 */
[----:B------:R-:W-:Y:S01]  /*4bc0*/  IMAD R185, R185, c[0x0][0x198], RZ ;  /* 0x00006600b9b97a24 */ /* 0x000fe200078e02ff */
[C---:B------:R-:W-:Y:S01]  /*4bd0*/  ISETP.LT.AND P3, PT, R184.reuse, c[0x0][0x17c], !P0 ;  /* 0x00005f00b8007a0c */ /* 0x040fe20004761270 */
[----:B------:R-:W-:Y:S01]  /*4be0*/  IMAD R184, R184, c[0x0][0x198], RZ ;  /* 0x00006600b8b87a24 */ /* 0x000fe200078e02ff */
[----:B0-----:R-:W-:Y:S02]  /*4bf0*/  SHF.R.S32.HI R10, RZ, 0x4, R0 ;  /* 0x00000004ff0a7819 */ /* 0x001fe40000011400 */
[----:B------:R-:W-:Y:S02]  /*4c00*/  LOP3.LUT R12, R0, 0xc, RZ, 0xc0, !PT ;  /* 0x0000000c000c7812 */ /* 0x000fe400078ec0ff */
[----:B------:R-:W-:-:S02]  /*4c10*/  SGXT R10, R10, 0x1 ;  /* 0x000000010a0a781a */ /* 0x000fc40000000200 */
[C---:B------:R-:W-:Y:S01]  /*4c20*/  LOP3.LUT R14, R0.reuse, 0x40, RZ, 0xc0, !PT ;  /* 0x00000040000e7812 */ /* 0x040fe200078ec0ff */
[----:B------:R-:W-:Y:S01]  /*4c30*/  IMAD.SHL.U32 R0, R0, 0x8, RZ ;  /* 0x0000000800007824 */ /* 0x000fe200078e00ff */
[----:B------:R-:W-:Y:S01]  /*4c40*/  LOP3.LUT R11, R10, 0x808, RZ, 0xc0, !PT ;  /* 0x000008080a0b7812 */ /* 0x000fe200078ec0ff */
[----:B------:R-:W-:Y:S02]  /*4c50*/  IMAD R15, R12, 0x200, R13 ;  /* 0x000002000c0f7824 */ /* 0x000fe400078e020d */
[----:B------:R-:W-:Y:S01]  /*4c60*/  IMAD.SHL.U32 R13, R14, 0x2, RZ ;  /* 0x000000020e0d7824 */ /* 0x000fe200078e00ff */
[----:B------:R-:W-:Y:S01]  /*4c70*/  LOP3.LUT R11, R11, 0x78, R0, 0x78, !PT ;  /* 0x000000780b0b7812 */ /* 0x000fe200078e7800 */
[----:B------:R-:W-:Y:S01]  /*4c80*/  IMAD R15, R12, 0x2, R15 ;  /* 0x000000020c0f7824 */ /* 0x000fe200078e020f */
[----:B------:R-:W-:Y:S02]  /*4c90*/  LOP3.LUT R0, R0, 0x380, RZ, 0xc0, !PT ;  /* 0x0000038000007812 */ /* 0x000fe400078ec0ff */
[----:B------:R-:W-:Y:S01]  /*4ca0*/  LOP3.LUT R11, R11, R220, R13, 0xfe, !PT ;  /* 0x000000dc0b0b7212 */ /* 0x000fe200078efe0d */
[----:B------:R-:W-:Y:S01]  /*4cb0*/  IMAD R13, R156, c[0x0][0x198], RZ ;  /* 0x000066009c0d7a24 */ /* 0x000fe200078e02ff */
[----:B------:R-:W-:Y:S01]  /*4cc0*/  LEA R14, P1, R187, c[0x0][0x170], 0x1 ;  /* 0x00005c00bb0e7a11 */ /* 0x000fe200078208ff */
[----:B------:R-:W-:Y:S01]  /*4cd0*/  IMAD.IADD R15, R0, 0x1, R15 ;  /* 0x00000001000f7824 */ /* 0x000fe200078e020f */
[----:B------:R-:W-:Y:S01]  /*4ce0*/  LOP3.LUT R0, R11, 0x10, RZ, 0x3c, !PT ;  /* 0x000000100b007812 */ /* 0x000fe200078e3cff */
[----:B------:R-:W-:Y:S01]  /*4cf0*/  STS.64 [R11], R112 ;  /* 0x000000700b007388 */ /* 0x000fe20000000a00 */
[----:B------:R-:W-:-:S02]  /*4d00*/  LEA.HI.X.SX32 R187, R187, c[0x0][0x174], 0x1, P1 ;  /* 0x00005d00bbbb7a11 */ /* 0x000fc400008f0eff */
[C---:B------:R-:W-:Y:S01]  /*4d10*/  LOP3.LUT R10, R15.reuse, 0x8, RZ, 0x3c, !PT ;  /* 0x000000080f0a7812 */ /* 0x040fe200078e3cff */
[----:B------:R-:W-:Y:S01]  /*4d20*/  STS.64 [R11+0x200], R8 ;  /* 0x000200080b007388 */ /* 0x000fe20000000a00 */
[----:B------:R-:W-:Y:S02]  /*4d30*/  LOP3.LUT R12, R15, 0x10, RZ, 0x3c, !PT ;  /* 0x000000100f0c7812 */ /* 0x000fe400078e3cff */
[C---:B------:R-:W-:Y:S01]  /*4d40*/  ISETP.LT.AND P1, PT, R183.reuse, c[0x0][0x17c], !P0 ;  /* 0x00005f00b7007a0c */ /* 0x040fe20004721270 */
[----:B------:R-:W-:Y:S01]  /*4d50*/  STS.64 [R11+0x100], R92 ;  /* 0x0001005c0b007388 */ /* 0x000fe20000000a00 */
[----:B------:R-:W-:-:S03]  /*4d60*/  IMAD R183, R183, c[0x0][0x198], RZ ;  /* 0x00006600b7b77a24 */ /* 0x000fc600078e02ff */
[----:B------:R0:W-:Y:S04]  /*4d70*/  STS.64 [R11+0x300], R6 ;  /* 0x000300060b007388 */ /* 0x0001e80000000a00 */
[----:B------:R-:W-:Y:S04]  /*4d80*/  STS.64 [R0+0x1000], R114 ;  /* 0x0010007200007388 */ /* 0x000fe80000000a00 */
[----:B------:R1:W-:Y:S04]  /*4d90*/  STS.64 [R0+0x1200], R4 ;  /* 0x0012000400007388 */ /* 0x0003e80000000a00 */
[----:B------:R-:W-:Y:S01]  /*4da0*/  STS.64 [R0+0x1100], R94 ;  /* 0x0011005e00007388 */ /* 0x000fe20000000a00 */
[----:B0-----:R-:W-:-:S03]  /*4db0*/  LOP3.LUT R11, R15, 0x18, RZ, 0x3c, !PT ;  /* 0x000000180f0b7812 */ /* 0x001fc600078e3cff */
[----:B------:R0:W-:Y:S04]  /*4dc0*/  STS.64 [R0+0x1300], R2 ;  /* 0x0013000200007388 */ /* 0x0001e80000000a00 */
[----:B------:R-:W-:Y:S01]  /*4dd0*/  BAR.SYNC.DEFER_BLOCKING 0x0 ;  /* 0x0000000000007b1d */ /* 0x000fe20000010000 */
[----:B-1----:R-:W-:-:S04]  /*4de0*/  LEA R4, P5, R185, R14, 0x1 ;  /* 0x0000000eb9047211 */ /* 0x002fc800078a08ff */
[----:B------:R-:W-:Y:S02]  /*4df0*/  LEA.HI.X.SX32 R5, R185, R187, 0x1, P5 ;  /* 0x000000bbb9057211 */ /* 0x000fe400028f0eff */
[----:B0-----:R-:W-:Y:S01]  /*4e00*/  LEA R2, P6, R186, R14, 0x1 ;  /* 0x0000000eba027211 */ /* 0x001fe200078c08ff */
[----:B------:R-:W-:-:S03]  /*4e10*/  IMAD R0, R157, c[0x0][0x198], RZ ;  /* 0x000066009d007a24 */ /* 0x000fc600078e02ff */
[----:B------:R-:W-:Y:S02]  /*4e20*/  LEA.HI.X.SX32 R3, R186, R187, 0x1, P6 ;  /* 0x000000bbba037211 */ /* 0x000fe400030f0eff */
[----:B------:R-:W-:-:S04]  /*4e30*/  LEA R6, P6, R184, R14, 0x1 ;  /* 0x0000000eb8067211 */ /* 0x000fc800078c08ff */
[----:B------:R-:W-:Y:S01]  /*4e40*/  LEA.HI.X.SX32 R7, R184, R187, 0x1, P6 ;  /* 0x000000bbb8077211 */ /* 0x000fe200030f0eff */
[----:B------:R-:W0:Y:S04]  /*4e50*/  LDS.64 R16, [R15] ;  /* 0x000000000f107984 */ /* 0x000e280000000a00 */
[----:B------:R-:W1:Y:S04]  /*4e60*/  LDS.64 R20, [R10] ;  /* 0x000000000a147984 */ /* 0x000e680000000a00 */
[----:B------:R-:W2:Y:S04]  /*4e70*/  LDS.64 R24, [R12] ;  /* 0x000000000c187984 */ /* 0x000ea80000000a00 */
[----:B------:R-:W3:Y:S04]  /*4e80*/  LDS.64 R28, [R11] ;  /* 0x000000000b1c7984 */ /* 0x000ee80000000a00 */
[----:B------:R-:W4:Y:S04]  /*4e90*/  LDS.64 R18, [R15+0x400] ;  /* 0x000400000f127984 */ /* 0x000f280000000a00 */
[----:B------:R5:W4:Y:S04]  /*4ea0*/  LDS.64 R22, [R10+0x400] ;  /* 0x000400000a167984 */ /* 0x000b280000000a00 */
[----:B------:R-:W4:Y:S04]  /*4eb0*/  LDS.64 R26, [R12+0x400] ;  /* 0x000400000c1a7984 */ /* 0x000f280000000a00 */
[----:B------:R-:W4:Y:S04]  /*4ec0*/  LDS.64 R30, [R11+0x400] ;  /* 0x000400000b1e7984 */ /* 0x000f280000000a00 */
[----:B0-----:R0:W-:Y:S01]  /*4ed0*/  @P4 STG.E.U16 [R2.64], R16 ;  /* 0x0000001002004986 */ /* 0x0011e2000c101506 */
[----:B------:R-:W-:-:S03]  /*4ee0*/  LEA R8, P4, R183, R14, 0x1 ;  /* 0x0000000eb7087211 */ /* 0x000fc600078808ff */
[----:B-1----:R1:W-:Y:S01]  /*4ef0*/  @P2 STG.E.U16 [R4.64], R20 ;  /* 0x0000001404002986 */ /* 0x0023e2000c101506 */
[----:B------:R-:W-:Y:S02]  /*4f00*/  LEA.HI.X.SX32 R9, R183, R187, 0x1, P4 ;  /* 0x000000bbb7097211 */ /* 0x000fe400020f0eff */
[C---:B------:R-:W-:Y:S01]  /*4f10*/  ISETP.LT.AND P2, PT, R181.reuse, c[0x0][0x17c], !P0 ;  /* 0x00005f00b5007a0c */ /* 0x040fe20004741270 */
[----:B--2---:R2:W-:Y:S01]  /*4f20*/  @P3 STG.E.U16 [R6.64], R24 ;  /* 0x0000001806003986 */ /* 0x0045e2000c101506 */
[C---:B------:R-:W-:Y:S01]  /*4f30*/  ISETP.LT.AND P3, PT, R182.reuse, c[0x0][0x17c], !P0 ;  /* 0x00005f00b6007a0c */ /* 0x040fe20004761270 */
[----:B------:R-:W-:Y:S01]  /*4f40*/  IMAD R182, R182, c[0x0][0x198], RZ ;  /* 0x00006600b6b67a24 */ /* 0x000fe200078e02ff */
[C---:B------:R-:W-:Y:S01]  /*4f50*/  ISETP.LT.AND P4, PT, R180.reuse, c[0x0][0x17c], !P0 ;  /* 0x00005f00b4007a0c */ /* 0x040fe20004781270 */
[----:B------:R-:W-:Y:S01]  /*4f60*/  IMAD R181, R181, c[0x0][0x198], RZ ;  /* 0x00006600b5b57a24 */ /* 0x000fe200078e02ff */
[----:B---3--:R3:W-:Y:S01]  /*4f70*/  @P1 STG.E.U16 [R8.64], R28 ;  /* 0x0000001c08001986 */ /* 0x0087e2000c101506 */
[----:B------:R-:W-:Y:S01]  /*4f80*/  IMAD R180, R180, c[0x0][0x198], RZ ;  /* 0x00006600b4b47a24 */ /* 0x000fe200078e02ff */
[----:B-----5:R-:W-:-:S02]  /*4f90*/  LEA R10, P1, R182, R14, 0x1 ;  /* 0x0000000eb60a7211 */ /* 0x020fc400078208ff */
[-C--:B0-----:R-:W-:Y:S02]  /*4fa0*/  LEA R2, P5, R181, R14.reuse, 0x1 ;  /* 0x0000000eb5027211 */ /* 0x081fe400078a08ff */
[-C--:B------:R-:W-:Y:S02]  /*4fb0*/  LEA.HI.X.SX32 R11, R182, R187.reuse, 0x1, P1 ;  /* 0x000000bbb60b7211 */ /* 0x080fe400008f0eff */
[C---:B------:R-:W-:Y:S01]  /*4fc0*/  ISETP.LT.AND P1, PT, R179.reuse, c[0x0][0x17c], !P0 ;  /* 0x00005f00b3007a0c */ /* 0x040fe20004721270 */
[----:B------:R-:W-:Y:S01]  /*4fd0*/  IMAD R179, R179, c[0x0][0x198], RZ ;  /* 0x00006600b3b37a24 */ /* 0x000fe200078e02ff */
[-C--:B------:R-:W-:Y:S01]  /*4fe0*/  LEA.HI.X.SX32 R3, R181, R187.reuse, 0x1, P5 ;  /* 0x000000bbb5037211 */ /* 0x080fe200028f0eff */
[----:B----4-:R0:W-:Y:S01]  /*4ff0*/  @P3 STG.E.U16 [R10.64], R18 ;  /* 0x000000120a003986 */ /* 0x0101e2000c101506 */
[CC--:B-1----:R-:W-:Y:S02]  /*5000*/  LEA R4, P6, R180.reuse, R14.reuse, 0x1 ;  /* 0x0000000eb4047211 */ /* 0x0c2fe400078c08ff */
[----:B--2---:R-:W-:Y:S01]  /*5010*/  LEA R6, P3, R179, R14, 0x1 ;  /* 0x0000000eb3067211 */ /* 0x004fe200078608ff */
[----:B------:R-:W-:Y:S01]  /*5020*/  @P2 STG.E.U16 [R2.64], R22 ;  /* 0x0000001602002986 */ /* 0x000fe2000c101506 */
[----:B------:R-:W-:-:S02]  /*5030*/  LEA.HI.X.SX32 R5, R180, R187, 0x1, P6 ;  /* 0x000000bbb4057211 */ /* 0x000fc400030f0eff */
[C---:B------:R-:W-:Y:S01]  /*5040*/  ISETP.LT.AND P2, PT, R178.reuse, c[0x0][0x17c], !P0 ;  /* 0x00005f00b2007a0c */ /* 0x040fe20004741270 */
[----:B------:R-:W-:Y:S01]  /*5050*/  IMAD R178, R178, c[0x0][0x198], RZ ;  /* 0x00006600b2b27a24 */ /* 0x000fe200078e02ff */
[----:B------:R-:W-:Y:S01]  /*5060*/  LEA.HI.X.SX32 R7, R179, R187, 0x1, P3 ;  /* 0x000000bbb3077211 */ /* 0x000fe200018f0eff */
[----:B------:R1:W-:Y:S01]  /*5070*/  @P4 STG.E.U16 [R4.64], R26 ;  /* 0x0000001a04004986 */ /* 0x0003e2000c101506 */
[C---:B------:R-:W-:Y:S01]  /*5080*/  ISETP.LT.AND P3, PT, R177.reuse, c[0x0][0x17c], !P0 ;  /* 0x00005f00b1007a0c */ /* 0x040fe20004761270 */
[----:B------:R-:W-:Y:S01]  /*5090*/  IMAD R177, R177, c[0x0][0x198], RZ ;  /* 0x00006600b1b17a24 */ /* 0x000fe200078e02ff */
[-C--:B---3--:R-:W-:Y:S01]  /*50a0*/  LEA R8, P4, R178, R14.reuse, 0x1 ;  /* 0x0000000eb2087211 */ /* 0x088fe200078808ff */
[----:B------:R2:W-:Y:S01]  /*50b0*/  @P1 STG.E.U16 [R6.64], R30 ;  /* 0x0000001e06001986 */ /* 0x0005e2000c101506 */
[----:B------:R-:W-:Y:S02]  /*50c0*/  PRMT R16, R16, 0x7632, R16 ;  /* 0x0000763210107816 */ /* 0x000fe40000000010 */
[----:B0-----:R-:W-:-:S02]  /*50d0*/  LEA R10, P5, R177, R14, 0x1 ;  /* 0x0000000eb10a7211 */ /* 0x001fc400078a08ff */
[-C--:B------:R-:W-:Y:S02]  /*50e0*/  LEA.HI.X.SX32 R9, R178, R187.reuse, 0x1, P4 ;  /* 0x000000bbb2097211 */ /* 0x080fe400020f0eff */
[C---:B------:R-:W-:Y:S01]  /*50f0*/  ISETP.LT.AND P1, PT, R176.reuse, c[0x0][0x17c], !P0 ;  /* 0x00005f00b0007a0c */ /* 0x040fe20004721270 */
[----:B------:R-:W-:Y:S01]  /*5100*/  IMAD R176, R176, c[0x0][0x198], RZ ;  /* 0x00006600b0b07a24 */ /* 0x000fe200078e02ff */
[-C--:B------:R-:W-:Y:S01]  /*5110*/  LEA.HI.X.SX32 R11, R177, R187.reuse, 0x1, P5 ;  /* 0x000000bbb10b7211 */ /* 0x080fe200028f0eff */
[----:B------:R-:W-:Y:S01]  /*5120*/  @P2 STG.E.U16 [R8.64], R16 ;  /* 0x0000001008002986 */ /* 0x000fe2000c101506 */
[----:B-1----:R-:W-:Y:S02]  /*5130*/  PRMT R5, R20, 0x7632, R5 ;  /* 0x0000763214057816 */ /* 0x002fe40000000005 */
[----:B------:R-:W-:Y:S02]  /*5140*/  LEA R2, P2, R176, R14, 0x1 ;  /* 0x0000000eb0027211 */ /* 0x000fe400078408ff */
[----:B------:R-:W-:Y:S01]  /*5150*/  PRMT R24, R24, 0x7632, R24 ;  /* 0x0000763218187816 */ /* 0x000fe20000000018 */
[----:B------:R0:W-:Y:S01]  /*5160*/  @P3 STG.E.U16 [R10.64], R5 ;  /* 0x000000050a003986 */ /* 0x0001e2000c101506 */
[----:B------:R-:W-:-:S02]  /*5170*/  LEA.HI.X.SX32 R3, R176, R187, 0x1, P2 ;  /* 0x000000bbb0037211 */ /* 0x000fc400010f0eff */
[C---:B------:R-:W-:Y:S01]  /*5180*/  ISETP.LT.AND P3, PT, R175.reuse, c[0x0][0x17c], !P0 ;  /* 0x00005f00af007a0c */ /* 0x040fe20004761270 */
[----:B------:R-:W-:Y:S01]  /*5190*/  IMAD R175, R175, c[0x0][0x198], RZ ;  /* 0x00006600afaf7a24 */ /* 0x000fe200078e02ff */
[C---:B------:R-:W-:Y:S01]  /*51a0*/  ISETP.LT.AND P2, PT, R174.reuse, c[0x0][0x17c], !P0 ;  /* 0x00005f00ae007a0c */ /* 0x040fe20004741270 */
[----:B------:R-:W-:Y:S01]  /*51b0*/  IMAD R174, R174, c[0x0][0x198], RZ ;  /* 0x00006600aeae7a24 */ /* 0x000fe200078e02ff */
[----:B------:R1:W-:Y:S01]  /*51c0*/  @P1 STG.E.U16 [R2.64], R24 ;  /* 0x0000001802001986 */ /* 0x0003e2000c101506 */
[C---:B------:R-:W-:Y:S01]  /*51d0*/  ISETP.LT.AND P1, PT, R173.reuse, c[0x0][0x17c], !P0 ;  /* 0x00005f00ad007a0c */ /* 0x040fe20004721270 */
[----:B------:R-:W-:Y:S01]  /*51e0*/  IMAD R173, R173, c[0x0][0x198], RZ ;  /* 0x00006600adad7a24 */ /* 0x000fe200078e02ff */
[-C--:B------:R-:W-:Y:S02]  /*51f0*/  LEA R4, P4, R175, R14.reuse, 0x1 ;  /* 0x0000000eaf047211 */ /* 0x080fe400078808ff */
[----:B--2---:R-:W-:Y:S01]  /*5200*/  LEA R6, P5, R174, R14, 0x1 ;  /* 0x0000000eae067211 */ /* 0x004fe200078a08ff */
[----:B0-----:R-:W-:Y:S01]  /*5210*/  IMAD R11, R155, c[0x0][0x198], RZ ;  /* 0x000066009b0b7a24 */ /* 0x001fe200078e02ff */
[----:B------:R-:W-:-:S02]  /*5220*/  LEA.HI.X.SX32 R5, R175, R187, 0x1, P4 ;  /* 0x000000bbaf057211 */ /* 0x000fc400020f0eff */
[----:B------:R-:W-:Y:S02]  /*5230*/  PRMT R28, R28, 0x7632, R28 ;  /* 0x000076321c1c7816 */ /* 0x000fe4000000001c */
[-C--:B------:R-:W-:Y:S02]  /*5240*/  LEA.HI.X.SX32 R7, R174, R187.reuse, 0x1, P5 ;  /* 0x000000bbae077211 */ /* 0x080fe400028f0eff */
[----:B-1----:R-:W-:Y:S01]  /*5250*/  PRMT R3, R18, 0x7632, R3 ;  /* 0x0000763212037816 */ /* 0x002fe20000000003 */
[----:B------:R0:W-:Y:S01]  /*5260*/  @P3 STG.E.U16 [R4.64], R28 ;  /* 0x0000001c04003986 */ /* 0x0001e2000c101506 */
[C---:B------:R-:W-:Y:S02]  /*5270*/  LEA R8, P4, R173.reuse, R14, 0x1 ;  /* 0x0000000ead087211 */ /* 0x040fe400078808ff */
[----:B------:R-:W-:Y:S01]  /*5280*/  PRMT R22, R22, 0x7632, R22 ;  /* 0x0000763216167816 */ /* 0x000fe20000000016 */
[----:B------:R1:W-:Y:S01]  /*5290*/  @P2 STG.E.U16 [R6.64], R3 ;  /* 0x0000000306002986 */ /* 0x0003e2000c101506 */
[----:B------:R-:W-:-:S02]  /*52a0*/  LEA.HI.X.SX32 R9, R173, R187, 0x1, P4 ;  /* 0x000000bbad097211 */ /* 0x000fc400020f0eff */
[C---:B------:R-:W-:Y:S01]  /*52b0*/  ISETP.LT.AND P2, PT, R172.reuse, c[0x0][0x17c], !P0 ;  /* 0x00005f00ac007a0c */ /* 0x040fe20004741270 */
[----:B------:R-:W-:Y:S01]  /*52c0*/  IMAD R172, R172, c[0x0][0x198], RZ ;  /* 0x00006600acac7a24 */ /* 0x000fe200078e02ff */
[C---:B------:R-:W-:Y:S01]  /*52d0*/  ISETP.LT.AND P4, PT, R171.reuse, c[0x0][0x17c], !P0 ;  /* 0x00005f00ab007a0c */ /* 0x040fe20004781270 */
[----:B------:R-:W-:Y:S01]  /*52e0*/  IMAD R171, R171, c[0x0][0x198], RZ ;  /* 0x00006600abab7a24 */ /* 0x000fe200078e02ff */
[C---:B------:R-:W-:Y:S01]  /*52f0*/  ISETP.LT.AND P3, PT, R170.reuse, c[0x0][0x17c], !P0 ;  /* 0x00005f00aa007a0c */ /* 0x040fe20004761270 */
[----:B------:R2:W-:Y:S01]  /*5300*/  @P1 STG.E.U16 [R8.64], R22 ;  /* 0x0000001608001986 */ /* 0x0005e2000c101506 */
[----:B------:R-:W-:Y:S01]  /*5310*/  IMAD R170, R170, c[0x0][0x198], RZ ;  /* 0x00006600aaaa7a24 */ /* 0x000fe200078e02ff */
[-C--:B------:R-:W-:Y:S02]  /*5320*/  LEA R2, P6, R172, R14.reuse, 0x1 ;  /* 0x0000000eac027211 */ /* 0x080fe400078c08ff */
[C---:B------:R-:W-:Y:S01]  /*5330*/  ISETP.LT.AND P1, PT, R169.reuse, c[0x0][0x17c], !P0 ;  /* 0x00005f00a9007a0c */ /* 0x040fe20004721270 */
[----:B------:R-:W-:Y:S01]  /*5340*/  IMAD R169, R169, c[0x0][0x198], RZ ;  /* 0x00006600a9a97a24 */ /* 0x000fe200078e02ff */
[----:B0-----:R-:W-:-:S02]  /*5350*/  LEA R4, P5, R171, R14, 0x1 ;  /* 0x0000000eab047211 */ /* 0x001fc400078a08ff */
[----:B------:R-:W-:Y:S02]  /*5360*/  PRMT R26, R26, 0x7632, R26 ;  /* 0x000076321a1a7816 */ /* 0x000fe4000000001a */
[-C--:B-1----:R-:W-:Y:S02]  /*5370*/  LEA.HI.X.SX32 R3, R172, R187.reuse, 0x1, P6 ;  /* 0x000000bbac037211 */ /* 0x082fe400030f0eff */
[-C--:B------:R-:W-:Y:S02]  /*5380*/  LEA R6, P6, R170, R14.reuse, 0x1 ;  /* 0x0000000eaa067211 */ /* 0x080fe400078c08ff */
[----:B------:R-:W-:Y:S01]  /*5390*/  PRMT R30, R30, 0x7632, R30 ;  /* 0x000076321e1e7816 */ /* 0x000fe2000000001e */
[----:B------:R0:W-:Y:S01]  /*53a0*/  @P2 STG.E.U16 [R2.64], R26 ;  /* 0x0000001a02002986 */ /* 0x0001e2000c101506 */
[----:B------:R-:W-:Y:S02]  /*53b0*/  LEA.HI.X.SX32 R5, R171, R187, 0x1, P5 ;  /* 0x000000bbab057211 */ /* 0x000fe400028f0eff */
[----:B--2---:R-:W-:-:S02]  /*53c0*/  LEA R8, P5, R169, R14, 0x1 ;  /* 0x0000000ea9087211 */ /* 0x004fc400078a08ff */
[-C--:B------:R-:W-:Y:S01]  /*53d0*/  LEA.HI.X.SX32 R7, R170, R187.reuse, 0x1, P6 ;  /* 0x000000bbaa077211 */ /* 0x080fe200030f0eff */
[----:B------:R1:W-:Y:S01]  /*53e0*/  @P4 STG.E.U16 [R4.64], R30 ;  /* 0x0000001e04004986 */ /* 0x0003e2000c101506 */
[C---:B------:R-:W-:Y:S01]  /*53f0*/  ISETP.LT.AND P2, PT, R168.reuse, c[0x0][0x17c], !P0 ;  /* 0x00005f00a8007a0c */ /* 0x040fe20004741270 */
[----:B------:R-:W-:Y:S01]  /*5400*/  IMAD R168, R168, c[0x0][0x198], RZ ;  /* 0x00006600a8a87a24 */ /* 0x000fe200078e02ff */
[----:B------:R-:W-:Y:S01]  /*5410*/  LEA.HI.X.SX32 R9, R169, R187, 0x1, P5 ;  /* 0x000000bba9097211 */ /* 0x000fe200028f0eff */
[----:B------:R2:W-:Y:S01]  /*5420*/  @P3 STG.E.U16 [R6.64], R17 ;  /* 0x0000001106003986 */ /* 0x0005e2000c101506 */
[C---:B------:R-:W-:Y:S01]  /*5430*/  ISETP.LT.AND P4, PT, R167.reuse, c[0x0][0x17c], !P0 ;  /* 0x00005f00a7007a0c */ /* 0x040fe20004781270 */
[----:B------:R-:W-:Y:S01]  /*5440*/  IMAD R167, R167, c[0x0][0x198], RZ ;  /* 0x00006600a7a77a24 */ /* 0x000fe200078e02ff */
[C---:B------:R-:W-:Y:S01]  /*5450*/  ISETP.LT.AND P3, PT, R166.reuse, c[0x0][0x17c], !P0 ;  /* 0x00005f00a6007a0c */ /* 0x040fe20004761270 */
[----:B------:R3:W-:Y:S01]  /*5460*/  @P1 STG.E.U16 [R8.64], R21 ;  /* 0x0000001508001986 */ /* 0x0007e2000c101506 */
[----:B------:R-:W-:Y:S01]  /*5470*/  IMAD R166, R166, c[0x0][0x198], RZ ;  /* 0x00006600a6a67a24 */ /* 0x000fe200078e02ff */
[----:B0-----:R-:W-:-:S02]  /*5480*/  LEA R2, P6, R168, R14, 0x1 ;  /* 0x0000000ea8027211 */ /* 0x001fc400078c08ff */
[C---:B------:R-:W-:Y:S01]  /*5490*/  ISETP.LT.AND P1, PT, R165.reuse, c[0x0][0x17c], !P0 ;  /* 0x00005f00a5007a0c */ /* 0x040fe20004721270 */
[----:B------:R-:W-:Y:S01]  /*54a0*/  IMAD R165, R165, c[0x0][0x198], RZ ;  /* 0x00006600a5a57a24 */ /* 0x000fe200078e02ff */
[CC--:B-1----:R-:W-:Y:S02]  /*54b0*/  LEA R4, P5, R167.reuse, R14.reuse, 0x1 ;  /* 0x0000000ea7047211 */ /* 0x0c2fe400078a08ff */
[-C--:B------:R-:W-:Y:S02]  /*54c0*/  LEA.HI.X.SX32 R3, R168, R187.reuse, 0x1, P6 ;  /* 0x000000bba8037211 */ /* 0x080fe400030f0eff */
[-C--:B--2---:R-:W-:Y:S02]  /*54d0*/  LEA R6, P6, R166, R14.reuse, 0x1 ;  /* 0x0000000ea6067211 */ /* 0x084fe400078c08ff */
[----:B------:R-:W-:Y:S01]  /*54e0*/  LEA.HI.X.SX32 R5, R167, R187, 0x1, P5 ;  /* 0x000000bba7057211 */ /* 0x000fe200028f0eff */
[----:B------:R0:W-:Y:S01]  /*54f0*/  @P2 STG.E.U16 [R2.64], R25 ;  /* 0x0000001902002986 */ /* 0x0001e2000c101506 */
[----:B---3--:R-:W-:-:S02]  /*5500*/  LEA R8, P5, R165, R14, 0x1 ;  /* 0x0000000ea5087211 */ /* 0x008fc400078a08ff */
        /* <DEDUP_REMOVED lines=18> */
[----:B------:R-:W-:Y:S01]  /*5630*/  @P2 STG.E.U16 [R2.64], R27 ;  /* 0x0000001b02002986 */ /* 0x000fe2000c101506 */
[----:B---3--:R-:W-:-:S02]  /*5640*/  LEA R8, P5, R161, R14, 0x1 ;  /* 0x0000000ea1087211 */ /* 0x008fc400078a08ff */
[----:B------:R-:W-:Y:S01]  /*5650*/  PRMT R17, R17, 0x7632, R17 ;  /* 0x0000763211117816 */ /* 0x000fe20000000011 */
[----:B------:R0:W-:Y:S01]  /*5660*/  @P4 STG.E.U16 [R4.64], R31 ;  /* 0x0000001f04004986 */ /* 0x0001e2000c101506 */
[-C--:B------:R-:W-:Y:S02]  /*5670*/  LEA.HI.X.SX32 R7, R162, R187.reuse, 0x1, P6 ;  /* 0x000000bba2077211 */ /* 0x080fe400030f0eff */
[----:B------:R-:W-:Y:S02]  /*5680*/  PRMT R21, R21, 0x7632, R21 ;  /* 0x0000763215157816 */ /* 0x000fe40000000015 */
[----:B------:R-:W-:Y:S01]  /*5690*/  LEA.HI.X.SX32 R9, R161, R187, 0x1, P5 ;  /* 0x000000bba1097211 */ /* 0x000fe200028f0eff */
[----:B------:R1:W-:Y:S01]  /*56a0*/  @P3 STG.E.U16 [R6.64], R17 ;  /* 0x0000001106003986 */ /* 0x0003e2000c101506 */
[C---:B------:R-:W-:Y:S01]  /*56b0*/  ISETP.LT.AND P4, PT, R159.reuse, c[0x0][0x17c], !P0 ;  /* 0x00005f009f007a0c */ /* 0x040fe20004781270 */
[----:B------:R-:W-:Y:S01]  /*56c0*/  IMAD R159, R159, c[0x0][0x198], RZ ;  /* 0x000066009f9f7a24 */ /* 0x000fe200078e02ff */
[C---:B------:R-:W-:Y:S01]  /*56d0*/  ISETP.LT.AND P3, PT, R158.reuse, c[0x0][0x17c], !P0 ;  /* 0x00005f009e007a0c */ /* 0x040fe20004761270 */
[----:B------:R2:W-:Y:S01]  /*56e0*/  @P1 STG.E.U16 [R8.64], R21 ;  /* 0x0000001508001986 */ /* 0x0005e2000c101506 */
[----:B------:R-:W-:Y:S01]  /*56f0*/  IMAD R158, R158, c[0x0][0x198], RZ ;  /* 0x000066009e9e7a24 */ /* 0x000fe200078e02ff */
[C---:B------:R-:W-:Y:S01]  /*5700*/  ISETP.LT.AND P5, PT, R160.reuse, c[0x0][0x17c], !P0 ;  /* 0x00005f00a0007a0c */ /* 0x040fe200047a1270 */
[----:B------:R-:W-:Y:S01]  /*5710*/  IMAD R160, R160, c[0x0][0x198], RZ ;  /* 0x00006600a0a07a24 */ /* 0x000fe200078e02ff */
[----:B0-----:R-:W-:-:S02]  /*5720*/  LEA R4, P1, R159, R14, 0x1 ;  /* 0x0000000e9f047211 */ /* 0x001fc400078208ff */
[----:B------:R-:W-:Y:S02]  /*5730*/  PRMT R25, R25, 0x7632, R25 ;  /* 0x0000763219197816 */ /* 0x000fe40000000019 */
[-C--:B-1----:R-:W-:Y:S02]  /*5740*/  LEA R6, P2, R158, R14.reuse, 0x1 ;  /* 0x0000000e9e067211 */ /* 0x082fe400078408ff */
[-C--:B------:R-:W-:Y:S02]  /*5750*/  LEA.HI.X.SX32 R5, R159, R187.reuse, 0x1, P1 ;  /* 0x000000bb9f057211 */ /* 0x080fe400008f0eff */
[-C--:B------:R-:W-:Y:S02]  /*5760*/  LEA R10, P1, R11, R14.reuse, 0x1 ;  /* 0x0000000e0b0a7211 */ /* 0x080fe400078208ff */
[----:B------:R-:W-:Y:S02]  /*5770*/  LEA R2, P6, R160, R14, 0x1 ;  /* 0x0000000ea0027211 */ /* 0x000fe400078c08ff */
[----:B------:R-:W-:-:S02]  /*5780*/  LEA.HI.X.SX32 R7, R158, R187, 0x1, P2 ;  /* 0x000000bb9e077211 */ /* 0x000fc400010f0eff */
[----:B------:R-:W-:Y:S02]  /*5790*/  ISETP.LT.AND P2, PT, R157, c[0x0][0x17c], !P0 ;  /* 0x00005f009d007a0c */ /* 0x000fe40004741270 */
[-C--:B------:R-:W-:Y:S02]  /*57a0*/  LEA.HI.X.SX32 R11, R11, R187.reuse, 0x1, P1 ;  /* 0x000000bb0b0b7211 */ /* 0x080fe400008f0eff */
[----:B------:R-:W-:Y:S02]  /*57b0*/  ISETP.LT.AND P1, PT, R155, c[0x0][0x17c], !P0 ;  /* 0x00005f009b007a0c */ /* 0x000fe40004721270 */
[----:B------:R-:W-:Y:S02]  /*57c0*/  ISETP.LT.AND P0, PT, R156, c[0x0][0x17c], !P0 ;  /* 0x00005f009c007a0c */ /* 0x000fe40004701270 */
[----:B------:R-:W-:Y:S02]  /*57d0*/  LEA.HI.X.SX32 R3, R160, R187, 0x1, P6 ;  /* 0x000000bba0037211 */ /* 0x000fe400030f0eff */
[----:B--2---:R-:W-:-:S02]  /*57e0*/  LEA R8, P6, R0, R14, 0x1 ;  /* 0x0000000e00087211 */ /* 0x004fc400078c08ff */
[----:B------:R-:W-:Y:S01]  /*57f0*/  PRMT R29, R29, 0x7632, R29 ;  /* 0x000076321d1d7816 */ /* 0x000fe2000000001d */
[----:B------:R0:W-:Y:S01]  /*5800*/  @P5 STG.E.U16 [R2.64], R25 ;  /* 0x0000001902005986 */ /* 0x0001e2000c101506 */
[----:B------:R-:W-:Y:S02]  /*5810*/  PRMT R19, R19, 0x7632, R19 ;  /* 0x0000763213137816 */ /* 0x000fe40000000013 */
[----:B------:R-:W-:Y:S01]  /*5820*/  LEA.HI.X.SX32 R9, R0, R187, 0x1, P6 ;  /* 0x000000bb00097211 */ /* 0x000fe200030f0eff */
[----:B------:R0:W-:Y:S01]  /*5830*/  @P4 STG.E.U16 [R4.64], R29 ;  /* 0x0000001d04004986 */ /* 0x0001e2000c101506 */
[----:B------:R-:W-:Y:S02]  /*5840*/  PRMT R23, R23, 0x7632, R23 ;  /* 0x0000763217177816 */ /* 0x000fe40000000017 */
[----:B------:R-:W-:Y:S01]  /*5850*/  PRMT R27, R27, 0x7632, R27 ;  /* 0x000076321b1b7816 */ /* 0x000fe2000000001b */
[----:B------:R0:W-:Y:S01]  /*5860*/  @P3 STG.E.U16 [R6.64], R19 ;  /* 0x0000001306003986 */ /* 0x0001e2000c101506 */
[----:B------:R-:W-:-:S03]  /*5870*/  LEA R12, P6, R13, R14, 0x1 ;  /* 0x0000000e0d0c7211 */ /* 0x000fc600078c08ff */
[----:B------:R0:W-:Y:S01]  /*5880*/  @P2 STG.E.U16 [R8.64], R23 ;  /* 0x0000001708002986 */ /* 0x0001e2000c101506 */
[----:B------:R-:W-:-:S03]  /*5890*/  LEA.HI.X.SX32 R13, R13, R187, 0x1, P6 ;  /* 0x000000bb0d0d7211 */ /* 0x000fc600030f0eff */
[----:B------:R0:W-:Y:S01]  /*58a0*/  @P1 STG.E.U16 [R10.64], R27 ;  /* 0x0000001b0a001986 */ /* 0x0001e2000c101506 */
[----:B------:R-:W-:Y:S05]  /*58b0*/  @!P0 EXIT ;  /* 0x000000000000894d */ /* 0x000fea0003800000 */
[----:B0-----:R-:W-:-:S05]  /*58c0*/  PRMT R6, R31, 0x7632, R6 ;  /* 0x000076321f067816 */ /* 0x001fca0000000006 */
[----:B------:R-:W-:Y:S01]  /*58d0*/  STG.E.U16 [R12.64], R6 ;  /* 0x000000060c007986 */ /* 0x000fe2000c101506 */
[----:B------:R-:W-:Y:S05]  /*58e0*/  EXIT ;  /* 0x000000000000794d */ /* 0x000fea0003800000 */
.L_x_4:
[----:B------:R-:W-:-:S00]  /*58f0*/  BRA `(.L_x_4) ;  /* 0xfffffff000007947 */ /* 0x000fc0000383ffff */
[----:B------:R-:W-:-:S00]  /*5900*/  NOP ;  /* 0x0000000000007918 */ /* 0x000fc00000000000 */
[----:B------:R-:W-:-:S00]  /*5910*/  NOP ;  /* 0x0000000000007918 */ /* 0x000fc00000000000 */
[----:B------:R-:W-:-:S00]  /*5920*/  NOP ;  /* 0x0000000000007918 */ /* 0x000fc00000000000 */
[----:B------:R-:W-:-:S00]  /*5930*/  NOP ;  /* 0x0000000000007918 */ /* 0x000fc00000000000 */
[----:B------:R-:W-:-:S00]  /*5940*/  NOP ;  /* 0x0000000000007918 */ /* 0x000fc00000000000 */
[----:B------:R-:W-:-:S00]  /*5950*/  NOP ;  /* 0x0000000000007918 */ /* 0x000fc00000000000 */
[----:B------:R-:W-:-:S00]  /*5960*/  NOP ;  /* 0x0000000000007918 */ /* 0x000fc00000000000 */
[----:B------:R-:W-:-:S00]  /*5970*/  NOP ;  /* 0x0000000000007918 */ /* 0x000fc00000000000 */
.L_x_5:


//--------------------- .nv.shared.matmul_kernel  --------------------------
	.section	.nv.shared.matmul_kernel,"aw",@nobits
	.sectionflags	@""
	.align	16
